//
// Generated by NVIDIA NVVM Compiler
//
// Compiler Build ID: CL-36424714
// Cuda compilation tools, release 13.0, V13.0.88
// Based on NVVM 20.0.0
//

.version 9.0
.target sm_100
.address_size 64

	// .globl	_Z10matMulSimpiiiPfS_S_

.visible .entry _Z10matMulSimpiiiPfS_S_(
	.param .u32 _Z10matMulSimpiiiPfS_S__param_0,
	.param .u32 _Z10matMulSimpiiiPfS_S__param_1,
	.param .u32 _Z10matMulSimpiiiPfS_S__param_2,
	.param .u64 .ptr .align 1 _Z10matMulSimpiiiPfS_S__param_3,
	.param .u64 .ptr .align 1 _Z10matMulSimpiiiPfS_S__param_4,
	.param .u64 .ptr .align 1 _Z10matMulSimpiiiPfS_S__param_5
)
{
	.reg .pred 	%p<11>;
	.reg .b32 	%r<45>;
	.reg .b32 	%f<56>;
	.reg .b64 	%rd<40>;

	ld.param.u32 	%r22, [_Z10matMulSimpiiiPfS_S__param_0];
	ld.param.u32 	%r20, [_Z10matMulSimpiiiPfS_S__param_1];
	ld.param.u32 	%r21, [_Z10matMulSimpiiiPfS_S__param_2];
	ld.param.u64 	%rd6, [_Z10matMulSimpiiiPfS_S__param_3];
	ld.param.u64 	%rd7, [_Z10matMulSimpiiiPfS_S__param_4];
	ld.param.u64 	%rd5, [_Z10matMulSimpiiiPfS_S__param_5];
	cvta.to.global.u64 	%rd1, %rd7;
	cvta.to.global.u64 	%rd2, %rd6;
	mov.u32 	%r23, %ntid.x;
	mov.u32 	%r24, %ctaid.x;
	mov.u32 	%r25, %tid.x;
	mad.lo.s32 	%r26, %r23, %r24, %r25;
	div.s32 	%r1, %r26, %r21;
	mul.lo.s32 	%r27, %r1, %r21;
	sub.s32 	%r2, %r26, %r27;
	mul.lo.s32 	%r28, %r21, %r22;
	setp.ge.s32 	%p1, %r26, %r28;
	@%p1 bra 	$L__BB0_13;
	cvta.to.global.u64 	%rd8, %rd5;
	mad.lo.s32 	%r29, %r1, %r21, %r2;
	mul.wide.s32 	%rd9, %r29, 4;
	add.s64 	%rd3, %rd8, %rd9;
	mov.b32 	%r30, 0;
	st.global.u32 	[%rd3], %r30;
	setp.lt.s32 	%p2, %r20, 1;
	@%p2 bra 	$L__BB0_13;
	mul.lo.s32 	%r3, %r1, %r20;
	and.b32  	%r4, %r20, 7;
	setp.lt.u32 	%p3, %r20, 8;
	mov.b32 	%r43, 0;
	mov.f32 	%f53, 0f00000000;
	@%p3 bra 	$L__BB0_5;
	and.b32  	%r43, %r20, 2147483640;
	neg.s32 	%r41, %r43;
	shl.b32 	%r7, %r21, 3;
	add.s64 	%rd4, %rd2, 16;
	mov.f32 	%f53, 0f00000000;
	mul.wide.s32 	%rd14, %r21, 4;
	mov.u32 	%r39, %r3;
	mov.u32 	%r40, %r2;
$L__BB0_4:
	.pragma "nounroll";
	mul.wide.s32 	%rd10, %r39, 4;
	add.s64 	%rd11, %rd4, %rd10;
	ld.global.f32 	%f10, [%rd11+-16];
	mul.wide.s32 	%rd12, %r40, 4;
	add.s64 	%rd13, %rd1, %rd12;
	ld.global.f32 	%f11, [%rd13];
	fma.rn.f32 	%f12, %f10, %f11, %f53;
	st.global.f32 	[%rd3], %f12;
	ld.global.f32 	%f13, [%rd11+-12];
	add.s64 	%rd15, %rd13, %rd14;
	ld.global.f32 	%f14, [%rd15];
	fma.rn.f32 	%f15, %f13, %f14, %f12;
	st.global.f32 	[%rd3], %f15;
	ld.global.f32 	%f16, [%rd11+-8];
	add.s64 	%rd16, %rd15, %rd14;
	ld.global.f32 	%f17, [%rd16];
	fma.rn.f32 	%f18, %f16, %f17, %f15;
	st.global.f32 	[%rd3], %f18;
	ld.global.f32 	%f19, [%rd11+-4];
	add.s64 	%rd17, %rd16, %rd14;
	ld.global.f32 	%f20, [%rd17];
	fma.rn.f32 	%f21, %f19, %f20, %f18;
	st.global.f32 	[%rd3], %f21;
	ld.global.f32 	%f22, [%rd11];
	add.s64 	%rd18, %rd17, %rd14;
	ld.global.f32 	%f23, [%rd18];
	fma.rn.f32 	%f24, %f22, %f23, %f21;
	st.global.f32 	[%rd3], %f24;
	ld.global.f32 	%f25, [%rd11+4];
	add.s64 	%rd19, %rd18, %rd14;
	ld.global.f32 	%f26, [%rd19];
	fma.rn.f32 	%f27, %f25, %f26, %f24;
	st.global.f32 	[%rd3], %f27;
	ld.global.f32 	%f28, [%rd11+8];
	add.s64 	%rd20, %rd19, %rd14;
	ld.global.f32 	%f29, [%rd20];
	fma.rn.f32 	%f30, %f28, %f29, %f27;
	st.global.f32 	[%rd3], %f30;
	ld.global.f32 	%f31, [%rd11+12];
	add.s64 	%rd21, %rd20, %rd14;
	ld.global.f32 	%f32, [%rd21];
	fma.rn.f32 	%f53, %f31, %f32, %f30;
	st.global.f32 	[%rd3], %f53;
	add.s32 	%r41, %r41, 8;
	add.s32 	%r40, %r40, %r7;
	add.s32 	%r39, %r39, 8;
	setp.ne.s32 	%p4, %r41, 0;
	@%p4 bra 	$L__BB0_4;
$L__BB0_5:
	setp.eq.s32 	%p5, %r4, 0;
	@%p5 bra 	$L__BB0_13;
	and.b32  	%r15, %r20, 3;
	setp.lt.u32 	%p6, %r4, 4;
	@%p6 bra 	$L__BB0_8;
	add.s32 	%r32, %r43, %r3;
	mul.wide.s32 	%rd22, %r32, 4;
	add.s64 	%rd23, %rd2, %rd22;
	ld.global.f32 	%f33, [%rd23];
	mad.lo.s32 	%r33, %r43, %r21, %r2;
	mul.wide.s32 	%rd24, %r33, 4;
	add.s64 	%rd25, %rd1, %rd24;
	ld.global.f32 	%f34, [%rd25];
	fma.rn.f32 	%f35, %f33, %f34, %f53;
	st.global.f32 	[%rd3], %f35;
	ld.global.f32 	%f36, [%rd23+4];
	mul.wide.s32 	%rd26, %r21, 4;
	add.s64 	%rd27, %rd25, %rd26;
	ld.global.f32 	%f37, [%rd27];
	fma.rn.f32 	%f38, %f36, %f37, %f35;
	st.global.f32 	[%rd3], %f38;
	ld.global.f32 	%f39, [%rd23+8];
	add.s64 	%rd28, %rd27, %rd26;
	ld.global.f32 	%f40, [%rd28];
	fma.rn.f32 	%f41, %f39, %f40, %f38;
	st.global.f32 	[%rd3], %f41;
	ld.global.f32 	%f42, [%rd23+12];
	add.s64 	%rd29, %rd28, %rd26;
	ld.global.f32 	%f43, [%rd29];
	fma.rn.f32 	%f53, %f42, %f43, %f41;
	st.global.f32 	[%rd3], %f53;
	add.s32 	%r43, %r43, 4;
$L__BB0_8:
	setp.eq.s32 	%p7, %r15, 0;
	@%p7 bra 	$L__BB0_13;
	setp.eq.s32 	%p8, %r15, 1;
	@%p8 bra 	$L__BB0_11;
	add.s32 	%r34, %r43, %r3;
	mul.wide.s32 	%rd30, %r34, 4;
	add.s64 	%rd31, %rd2, %rd30;
	ld.global.f32 	%f44, [%rd31];
	mad.lo.s32 	%r35, %r43, %r21, %r2;
	mul.wide.s32 	%rd32, %r35, 4;
	add.s64 	%rd33, %rd1, %rd32;
	ld.global.f32 	%f45, [%rd33];
	fma.rn.f32 	%f46, %f44, %f45, %f53;
	st.global.f32 	[%rd3], %f46;
	ld.global.f32 	%f47, [%rd31+4];
	mul.wide.s32 	%rd34, %r21, 4;
	add.s64 	%rd35, %rd33, %rd34;
	ld.global.f32 	%f48, [%rd35];
	fma.rn.f32 	%f53, %f47, %f48, %f46;
	st.global.f32 	[%rd3], %f53;
	add.s32 	%r43, %r43, 2;
$L__BB0_11:
	and.b32  	%r36, %r20, 1;
	setp.eq.b32 	%p9, %r36, 1;
	not.pred 	%p10, %p9;
	@%p10 bra 	$L__BB0_13;
	add.s32 	%r37, %r43, %r3;
	mul.wide.s32 	%rd36, %r37, 4;
	add.s64 	%rd37, %rd2, %rd36;
	ld.global.f32 	%f49, [%rd37];
	mad.lo.s32 	%r38, %r43, %r21, %r2;
	mul.wide.s32 	%rd38, %r38, 4;
	add.s64 	%rd39, %rd1, %rd38;
	ld.global.f32 	%f50, [%rd39];
	fma.rn.f32 	%f51, %f49, %f50, %f53;
	st.global.f32 	[%rd3], %f51;
$L__BB0_13:
	ret;

}
	// .globl	_Z13transposeSimpiiPfS_
.visible .entry _Z13transposeSimpiiPfS_(
	.param .u32 _Z13transposeSimpiiPfS__param_0,
	.param .u32 _Z13transposeSimpiiPfS__param_1,
	.param .u64 .ptr .align 1 _Z13transposeSimpiiPfS__param_2,
	.param .u64 .ptr .align 1 _Z13transposeSimpiiPfS__param_3
)
{
	.reg .pred 	%p<2>;
	.reg .b32 	%r<12>;
	.reg .b32 	%f<2>;
	.reg .b64 	%rd<9>;

	ld.param.u32 	%r2, [_Z13transposeSimpiiPfS__param_0];
	ld.param.u32 	%r3, [_Z13transposeSimpiiPfS__param_1];
	ld.param.u64 	%rd1, [_Z13transposeSimpiiPfS__param_2];
	ld.param.u64 	%rd2, [_Z13transposeSimpiiPfS__param_3];
	mov.u32 	%r4, %ntid.x;
	mov.u32 	%r5, %ctaid.x;
	mov.u32 	%r6, %tid.x;
	mad.lo.s32 	%r1, %r4, %r5, %r6;
	setp.ge.s32 	%p1, %r1, %r2;
	@%p1 bra 	$L__BB1_2;
	div.s32 	%r7, %r1, %r3;
	mul.lo.s32 	%r8, %r7, %r3;
	sub.s32 	%r9, %r1, %r8;
	cvta.to.global.u64 	%rd3, %rd1;
	cvta.to.global.u64 	%rd4, %rd2;
	mul.wide.s32 	%rd5, %r1, 4;
	add.s64 	%rd6, %rd3, %rd5;
	ld.global.f32 	%f1, [%rd6];
	div.s32 	%r10, %r2, %r3;
	mad.lo.s32 	%r11, %r10, %r9, %r7;
	mul.wide.s32 	%rd7, %r11, 4;
	add.s64 	%rd8, %rd4, %rd7;
	st.global.f32 	[%rd8], %f1;
$L__BB1_2:
	ret;

}
	// .globl	_Z9setRowValiiPff
.visible .entry _Z9setRowValiiPff(
	.param .u32 _Z9setRowValiiPff_param_0,
	.param .u32 _Z9setRowValiiPff_param_1,
	.param .u64 .ptr .align 1 _Z9setRowValiiPff_param_2,
	.param .f32 _Z9setRowValiiPff_param_3
)
{
	.reg .pred 	%p<2>;
	.reg .b32 	%r<8>;
	.reg .b32 	%f<2>;
	.reg .b64 	%rd<5>;

	ld.param.u32 	%r2, [_Z9setRowValiiPff_param_0];
	ld.param.u32 	%r3, [_Z9setRowValiiPff_param_1];
	ld.param.u64 	%rd1, [_Z9setRowValiiPff_param_2];
	ld.param.f32 	%f1, [_Z9setRowValiiPff_param_3];
	mov.u32 	%r4, %ctaid.x;
	mov.u32 	%r5, %ntid.x;
	mov.u32 	%r6, %tid.x;
	mad.lo.s32 	%r1, %r4, %r5, %r6;
	setp.ge.s32 	%p1, %r1, %r2;
	@%p1 bra 	$L__BB2_2;
	cvta.to.global.u64 	%rd2, %rd1;
	mad.lo.s32 	%r7, %r3, %r2, %r1;
	mul.wide.s32 	%rd3, %r7, 4;
	add.s64 	%rd4, %rd2, %rd3;
	st.global.f32 	[%rd4], %f1;
$L__BB2_2:
	ret;

}
	// .globl	_Z7softMaxiiPf
.visible .entry _Z7softMaxiiPf(
	.param .u32 _Z7softMaxiiPf_param_0,
	.param .u32 _Z7softMaxiiPf_param_1,
	.param .u64 .ptr .align 1 _Z7softMaxiiPf_param_2
)
{
	.reg .pred 	%p<20>;
	.reg .b32 	%r<62>;
	.reg .b32 	%f<201>;
	.reg .b64 	%rd<61>;

	ld.param.u32 	%r37, [_Z7softMaxiiPf_param_0];
	ld.param.u32 	%r38, [_Z7softMaxiiPf_param_1];
	ld.param.u64 	%rd2, [_Z7softMaxiiPf_param_2];
	cvta.to.global.u64 	%rd1, %rd2;
	mov.u32 	%r39, %ctaid.x;
	mov.u32 	%r40, %ntid.x;
	mov.u32 	%r41, %tid.x;
	mad.lo.s32 	%r1, %r39, %r40, %r41;
	setp.ge.s32 	%p1, %r1, %r37;
	@%p1 bra 	$L__BB3_26;
	setp.lt.s32 	%p2, %r38, 1;
	mov.f32 	%f199, 0f00000000;
	@%p2 bra 	$L__BB3_14;
	and.b32  	%r2, %r38, 15;
	setp.lt.u32 	%p3, %r38, 16;
	mov.f32 	%f199, 0f00000000;
	mov.b32 	%r50, 0;
	@%p3 bra 	$L__BB3_5;
	and.b32  	%r50, %r38, 2147483632;
	neg.s32 	%r56, %r50;
	shl.b32 	%r5, %r37, 4;
	mov.f32 	%f199, 0f00000000;
	mul.wide.s32 	%rd5, %r37, 4;
	mov.u32 	%r55, %r1;
$L__BB3_4:
	.pragma "nounroll";
	mul.wide.s32 	%rd3, %r55, 4;
	add.s64 	%rd4, %rd1, %rd3;
	ld.global.f32 	%f18, [%rd4];
	mul.f32 	%f19, %f18, 0f3FB8AA3B;
	ex2.approx.f32 	%f20, %f19;
	add.f32 	%f21, %f199, %f20;
	add.s64 	%rd6, %rd4, %rd5;
	ld.global.f32 	%f22, [%rd6];
	mul.f32 	%f23, %f22, 0f3FB8AA3B;
	ex2.approx.f32 	%f24, %f23;
	add.f32 	%f25, %f21, %f24;
	add.s64 	%rd7, %rd6, %rd5;
	ld.global.f32 	%f26, [%rd7];
	mul.f32 	%f27, %f26, 0f3FB8AA3B;
	ex2.approx.f32 	%f28, %f27;
	add.f32 	%f29, %f25, %f28;
	add.s64 	%rd8, %rd7, %rd5;
	ld.global.f32 	%f30, [%rd8];
	mul.f32 	%f31, %f30, 0f3FB8AA3B;
	ex2.approx.f32 	%f32, %f31;
	add.f32 	%f33, %f29, %f32;
	add.s64 	%rd9, %rd8, %rd5;
	ld.global.f32 	%f34, [%rd9];
	mul.f32 	%f35, %f34, 0f3FB8AA3B;
	ex2.approx.f32 	%f36, %f35;
	add.f32 	%f37, %f33, %f36;
	add.s64 	%rd10, %rd9, %rd5;
	ld.global.f32 	%f38, [%rd10];
	mul.f32 	%f39, %f38, 0f3FB8AA3B;
	ex2.approx.f32 	%f40, %f39;
	add.f32 	%f41, %f37, %f40;
	add.s64 	%rd11, %rd10, %rd5;
	ld.global.f32 	%f42, [%rd11];
	mul.f32 	%f43, %f42, 0f3FB8AA3B;
	ex2.approx.f32 	%f44, %f43;
	add.f32 	%f45, %f41, %f44;
	add.s64 	%rd12, %rd11, %rd5;
	ld.global.f32 	%f46, [%rd12];
	mul.f32 	%f47, %f46, 0f3FB8AA3B;
	ex2.approx.f32 	%f48, %f47;
	add.f32 	%f49, %f45, %f48;
	add.s64 	%rd13, %rd12, %rd5;
	ld.global.f32 	%f50, [%rd13];
	mul.f32 	%f51, %f50, 0f3FB8AA3B;
	ex2.approx.f32 	%f52, %f51;
	add.f32 	%f53, %f49, %f52;
	add.s64 	%rd14, %rd13, %rd5;
	ld.global.f32 	%f54, [%rd14];
	mul.f32 	%f55, %f54, 0f3FB8AA3B;
	ex2.approx.f32 	%f56, %f55;
	add.f32 	%f57, %f53, %f56;
	add.s64 	%rd15, %rd14, %rd5;
	ld.global.f32 	%f58, [%rd15];
	mul.f32 	%f59, %f58, 0f3FB8AA3B;
	ex2.approx.f32 	%f60, %f59;
	add.f32 	%f61, %f57, %f60;
	add.s64 	%rd16, %rd15, %rd5;
	ld.global.f32 	%f62, [%rd16];
	mul.f32 	%f63, %f62, 0f3FB8AA3B;
	ex2.approx.f32 	%f64, %f63;
	add.f32 	%f65, %f61, %f64;
	add.s64 	%rd17, %rd16, %rd5;
	ld.global.f32 	%f66, [%rd17];
	mul.f32 	%f67, %f66, 0f3FB8AA3B;
	ex2.approx.f32 	%f68, %f67;
	add.f32 	%f69, %f65, %f68;
	add.s64 	%rd18, %rd17, %rd5;
	ld.global.f32 	%f70, [%rd18];
	mul.f32 	%f71, %f70, 0f3FB8AA3B;
	ex2.approx.f32 	%f72, %f71;
	add.f32 	%f73, %f69, %f72;
	add.s64 	%rd19, %rd18, %rd5;
	ld.global.f32 	%f74, [%rd19];
	mul.f32 	%f75, %f74, 0f3FB8AA3B;
	ex2.approx.f32 	%f76, %f75;
	add.f32 	%f77, %f73, %f76;
	add.s64 	%rd20, %rd19, %rd5;
	ld.global.f32 	%f78, [%rd20];
	mul.f32 	%f79, %f78, 0f3FB8AA3B;
	ex2.approx.f32 	%f80, %f79;
	add.f32 	%f199, %f77, %f80;
	add.s32 	%r56, %r56, 16;
	add.s32 	%r55, %r55, %r5;
	setp.eq.s32 	%p4, %r56, 0;
	@%p4 bra 	$L__BB3_5;
	bra.uni 	$L__BB3_4;
$L__BB3_5:
	setp.eq.s32 	%p5, %r2, 0;
	@%p5 bra 	$L__BB3_14;
	and.b32  	%r7, %r38, 7;
	setp.lt.u32 	%p6, %r2, 8;
	@%p6 bra 	$L__BB3_8;
	mad.lo.s32 	%r43, %r50, %r37, %r1;
	mul.wide.s32 	%rd21, %r43, 4;
	add.s64 	%rd22, %rd1, %rd21;
	ld.global.f32 	%f82, [%rd22];
	mul.f32 	%f83, %f82, 0f3FB8AA3B;
	ex2.approx.f32 	%f84, %f83;
	add.f32 	%f85, %f199, %f84;
	mul.wide.s32 	%rd23, %r37, 4;
	add.s64 	%rd24, %rd22, %rd23;
	ld.global.f32 	%f86, [%rd24];
	mul.f32 	%f87, %f86, 0f3FB8AA3B;
	ex2.approx.f32 	%f88, %f87;
	add.f32 	%f89, %f85, %f88;
	add.s64 	%rd25, %rd24, %rd23;
	ld.global.f32 	%f90, [%rd25];
	mul.f32 	%f91, %f90, 0f3FB8AA3B;
	ex2.approx.f32 	%f92, %f91;
	add.f32 	%f93, %f89, %f92;
	add.s64 	%rd26, %rd25, %rd23;
	ld.global.f32 	%f94, [%rd26];
	mul.f32 	%f95, %f94, 0f3FB8AA3B;
	ex2.approx.f32 	%f96, %f95;
	add.f32 	%f97, %f93, %f96;
	add.s64 	%rd27, %rd26, %rd23;
	ld.global.f32 	%f98, [%rd27];
	mul.f32 	%f99, %f98, 0f3FB8AA3B;
	ex2.approx.f32 	%f100, %f99;
	add.f32 	%f101, %f97, %f100;
	add.s64 	%rd28, %rd27, %rd23;
	ld.global.f32 	%f102, [%rd28];
	mul.f32 	%f103, %f102, 0f3FB8AA3B;
	ex2.approx.f32 	%f104, %f103;
	add.f32 	%f105, %f101, %f104;
	add.s64 	%rd29, %rd28, %rd23;
	ld.global.f32 	%f106, [%rd29];
	mul.f32 	%f107, %f106, 0f3FB8AA3B;
	ex2.approx.f32 	%f108, %f107;
	add.f32 	%f109, %f105, %f108;
	add.s64 	%rd30, %rd29, %rd23;
	ld.global.f32 	%f110, [%rd30];
	mul.f32 	%f111, %f110, 0f3FB8AA3B;
	ex2.approx.f32 	%f112, %f111;
	add.f32 	%f199, %f109, %f112;
	add.s32 	%r50, %r50, 8;
$L__BB3_8:
	setp.eq.s32 	%p7, %r7, 0;
	@%p7 bra 	$L__BB3_14;
	and.b32  	%r10, %r38, 3;
	setp.lt.u32 	%p8, %r7, 4;
	@%p8 bra 	$L__BB3_11;
	mad.lo.s32 	%r44, %r50, %r37, %r1;
	mul.wide.s32 	%rd31, %r44, 4;
	add.s64 	%rd32, %rd1, %rd31;
	ld.global.f32 	%f114, [%rd32];
	mul.f32 	%f115, %f114, 0f3FB8AA3B;
	ex2.approx.f32 	%f116, %f115;
	add.f32 	%f117, %f199, %f116;
	mul.wide.s32 	%rd33, %r37, 4;
	add.s64 	%rd34, %rd32, %rd33;
	ld.global.f32 	%f118, [%rd34];
	mul.f32 	%f119, %f118, 0f3FB8AA3B;
	ex2.approx.f32 	%f120, %f119;
	add.f32 	%f121, %f117, %f120;
	add.s64 	%rd35, %rd34, %rd33;
	ld.global.f32 	%f122, [%rd35];
	mul.f32 	%f123, %f122, 0f3FB8AA3B;
	ex2.approx.f32 	%f124, %f123;
	add.f32 	%f125, %f121, %f124;
	add.s64 	%rd36, %rd35, %rd33;
	ld.global.f32 	%f126, [%rd36];
	mul.f32 	%f127, %f126, 0f3FB8AA3B;
	ex2.approx.f32 	%f128, %f127;
	add.f32 	%f199, %f125, %f128;
	add.s32 	%r50, %r50, 4;
$L__BB3_11:
	setp.eq.s32 	%p9, %r10, 0;
	@%p9 bra 	$L__BB3_14;
	mad.lo.s32 	%r54, %r50, %r37, %r1;
	neg.s32 	%r53, %r10;
$L__BB3_13:
	.pragma "nounroll";
	mul.wide.s32 	%rd37, %r54, 4;
	add.s64 	%rd38, %rd1, %rd37;
	ld.global.f32 	%f129, [%rd38];
	mul.f32 	%f130, %f129, 0f3FB8AA3B;
	ex2.approx.f32 	%f131, %f130;
	add.f32 	%f199, %f199, %f131;
	add.s32 	%r54, %r54, %r37;
	add.s32 	%r53, %r53, 1;
	setp.ne.s32 	%p10, %r53, 0;
	@%p10 bra 	$L__BB3_13;
$L__BB3_14:
	setp.lt.s32 	%p11, %r38, 1;
	@%p11 bra 	$L__BB3_26;
	and.b32  	%r19, %r38, 7;
	setp.lt.u32 	%p12, %r38, 8;
	mov.b32 	%r59, 0;
	@%p12 bra 	$L__BB3_18;
	and.b32  	%r59, %r38, 2147483640;
	neg.s32 	%r58, %r59;
	shl.b32 	%r22, %r37, 3;
	mul.wide.s32 	%rd41, %r37, 4;
	mov.u32 	%r57, %r1;
$L__BB3_17:
	.pragma "nounroll";
	mul.wide.s32 	%rd39, %r57, 4;
	add.s64 	%rd40, %rd1, %rd39;
	ld.global.f32 	%f132, [%rd40];
	mul.f32 	%f133, %f132, 0f3FB8AA3B;
	ex2.approx.f32 	%f134, %f133;
	div.rn.f32 	%f135, %f134, %f199;
	st.global.f32 	[%rd40], %f135;
	add.s64 	%rd42, %rd40, %rd41;
	ld.global.f32 	%f136, [%rd42];
	mul.f32 	%f137, %f136, 0f3FB8AA3B;
	ex2.approx.f32 	%f138, %f137;
	div.rn.f32 	%f139, %f138, %f199;
	st.global.f32 	[%rd42], %f139;
	add.s64 	%rd43, %rd42, %rd41;
	ld.global.f32 	%f140, [%rd43];
	mul.f32 	%f141, %f140, 0f3FB8AA3B;
	ex2.approx.f32 	%f142, %f141;
	div.rn.f32 	%f143, %f142, %f199;
	st.global.f32 	[%rd43], %f143;
	add.s64 	%rd44, %rd43, %rd41;
	ld.global.f32 	%f144, [%rd44];
	mul.f32 	%f145, %f144, 0f3FB8AA3B;
	ex2.approx.f32 	%f146, %f145;
	div.rn.f32 	%f147, %f146, %f199;
	st.global.f32 	[%rd44], %f147;
	add.s64 	%rd45, %rd44, %rd41;
	ld.global.f32 	%f148, [%rd45];
	mul.f32 	%f149, %f148, 0f3FB8AA3B;
	ex2.approx.f32 	%f150, %f149;
	div.rn.f32 	%f151, %f150, %f199;
	st.global.f32 	[%rd45], %f151;
	add.s64 	%rd46, %rd45, %rd41;
	ld.global.f32 	%f152, [%rd46];
	mul.f32 	%f153, %f152, 0f3FB8AA3B;
	ex2.approx.f32 	%f154, %f153;
	div.rn.f32 	%f155, %f154, %f199;
	st.global.f32 	[%rd46], %f155;
	add.s64 	%rd47, %rd46, %rd41;
	ld.global.f32 	%f156, [%rd47];
	mul.f32 	%f157, %f156, 0f3FB8AA3B;
	ex2.approx.f32 	%f158, %f157;
	div.rn.f32 	%f159, %f158, %f199;
	st.global.f32 	[%rd47], %f159;
	add.s64 	%rd48, %rd47, %rd41;
	ld.global.f32 	%f160, [%rd48];
	mul.f32 	%f161, %f160, 0f3FB8AA3B;
	ex2.approx.f32 	%f162, %f161;
	div.rn.f32 	%f163, %f162, %f199;
	st.global.f32 	[%rd48], %f163;
	add.s32 	%r58, %r58, 8;
	add.s32 	%r57, %r57, %r22;
	setp.ne.s32 	%p13, %r58, 0;
	@%p13 bra 	$L__BB3_17;
$L__BB3_18:
	setp.eq.s32 	%p14, %r19, 0;
	@%p14 bra 	$L__BB3_26;
	and.b32  	%r32, %r38, 3;
	setp.lt.u32 	%p15, %r19, 4;
	@%p15 bra 	$L__BB3_21;
	mad.lo.s32 	%r46, %r59, %r37, %r1;
	mul.wide.s32 	%rd49, %r46, 4;
	add.s64 	%rd50, %rd1, %rd49;
	ld.global.f32 	%f164, [%rd50];
	mul.f32 	%f165, %f164, 0f3FB8AA3B;
	ex2.approx.f32 	%f166, %f165;
	div.rn.f32 	%f167, %f166, %f199;
	st.global.f32 	[%rd50], %f167;
	mul.wide.s32 	%rd51, %r37, 4;
	add.s64 	%rd52, %rd50, %rd51;
	ld.global.f32 	%f168, [%rd52];
	mul.f32 	%f169, %f168, 0f3FB8AA3B;
	ex2.approx.f32 	%f170, %f169;
	div.rn.f32 	%f171, %f170, %f199;
	st.global.f32 	[%rd52], %f171;
	add.s64 	%rd53, %rd52, %rd51;
	ld.global.f32 	%f172, [%rd53];
	mul.f32 	%f173, %f172, 0f3FB8AA3B;
	ex2.approx.f32 	%f174, %f173;
	div.rn.f32 	%f175, %f174, %f199;
	st.global.f32 	[%rd53], %f175;
	add.s64 	%rd54, %rd53, %rd51;
	ld.global.f32 	%f176, [%rd54];
	mul.f32 	%f177, %f176, 0f3FB8AA3B;
	ex2.approx.f32 	%f178, %f177;
	div.rn.f32 	%f179, %f178, %f199;
	st.global.f32 	[%rd54], %f179;
	add.s32 	%r59, %r59, 4;
$L__BB3_21:
	setp.eq.s32 	%p16, %r32, 0;
	@%p16 bra 	$L__BB3_26;
	setp.eq.s32 	%p17, %r32, 1;
	@%p17 bra 	$L__BB3_24;
	mad.lo.s32 	%r47, %r59, %r37, %r1;
	mul.wide.s32 	%rd55, %r47, 4;
	add.s64 	%rd56, %rd1, %rd55;
	ld.global.f32 	%f180, [%rd56];
	mul.f32 	%f181, %f180, 0f3FB8AA3B;
	ex2.approx.f32 	%f182, %f181;
	div.rn.f32 	%f183, %f182, %f199;
	st.global.f32 	[%rd56], %f183;
	mul.wide.s32 	%rd57, %r37, 4;
	add.s64 	%rd58, %rd56, %rd57;
	ld.global.f32 	%f184, [%rd58];
	mul.f32 	%f185, %f184, 0f3FB8AA3B;
	ex2.approx.f32 	%f186, %f185;
	div.rn.f32 	%f187, %f186, %f199;
	st.global.f32 	[%rd58], %f187;
	add.s32 	%r59, %r59, 2;
$L__BB3_24:
	and.b32  	%r48, %r38, 1;
	setp.eq.b32 	%p18, %r48, 1;
	not.pred 	%p19, %p18;
	@%p19 bra 	$L__BB3_26;
	mad.lo.s32 	%r49, %r59, %r37, %r1;
	mul.wide.s32 	%rd59, %r49, 4;
	add.s64 	%rd60, %rd1, %rd59;
	ld.global.f32 	%f188, [%rd60];
	mul.f32 	%f189, %f188, 0f3FB8AA3B;
	ex2.approx.f32 	%f190, %f189;
	div.rn.f32 	%f191, %f190, %f199;
	st.global.f32 	[%rd60], %f191;
$L__BB3_26:
	ret;

}
	// .globl	_Z7addBiasiiPfS_
.visible .entry _Z7addBiasiiPfS_(
	.param .u32 _Z7addBiasiiPfS__param_0,
	.param .u32 _Z7addBiasiiPfS__param_1,
	.param .u64 .ptr .align 1 _Z7addBiasiiPfS__param_2,
	.param .u64 .ptr .align 1 _Z7addBiasiiPfS__param_3
)
{
	.reg .pred 	%p<2>;
	.reg .b32 	%r<8>;
	.reg .b32 	%f<4>;
	.reg .b64 	%rd<9>;

	ld.param.u32 	%r3, [_Z7addBiasiiPfS__param_0];
	ld.param.u32 	%r2, [_Z7addBiasiiPfS__param_1];
	ld.param.u64 	%rd1, [_Z7addBiasiiPfS__param_2];
	ld.param.u64 	%rd2, [_Z7addBiasiiPfS__param_3];
	mov.u32 	%r4, %ntid.x;
	mov.u32 	%r5, %ctaid.x;
	mov.u32 	%r6, %tid.x;
	mad.lo.s32 	%r1, %r4, %r5, %r6;
	setp.ge.s32 	%p1, %r1, %r3;
	@%p1 bra 	$L__BB4_2;
	div.s32 	%r7, %r1, %r2;
	cvta.to.global.u64 	%rd3, %rd1;
	cvta.to.global.u64 	%rd4, %rd2;
	mul.wide.s32 	%rd5, %r1, 4;
	add.s64 	%rd6, %rd3, %rd5;
	ld.global.f32 	%f1, [%rd6];
	mul.wide.s32 	%rd7, %r7, 4;
	add.s64 	%rd8, %rd4, %rd7;
	ld.global.f32 	%f2, [%rd8];
	add.f32 	%f3, %f1, %f2;
	st.global.f32 	[%rd6], %f3;
$L__BB4_2:
	ret;

}
	// .globl	_Z8activateiiPf
.visible .entry _Z8activateiiPf(
	.param .u32 _Z8activateiiPf_param_0,
	.param .u32 _Z8activateiiPf_param_1,
	.param .u64 .ptr .align 1 _Z8activateiiPf_param_2
)
{
	.reg .pred 	%p<4>;
	.reg .b32 	%r<6>;
	.reg .b32 	%f<19>;
	.reg .b64 	%rd<5>;

	ld.param.u32 	%r2, [_Z8activateiiPf_param_0];
	ld.param.u64 	%rd1, [_Z8activateiiPf_param_2];
	mov.u32 	%r3, %ntid.x;
	mov.u32 	%r4, %ctaid.x;
	mov.u32 	%r5, %tid.x;
	mad.lo.s32 	%r1, %r3, %r4, %r5;
	setp.ge.s32 	%p1, %r1, %r2;
	@%p1 bra 	$L__BB5_2;
	cvta.to.global.u64 	%rd2, %rd1;
	mul.wide.s32 	%rd3, %r1, 4;
	add.s64 	%rd4, %rd2, %rd3;
	ld.global.f32 	%f1, [%rd4];
	mul.f32 	%f2, %f1, 0f3F2AAAAB;
	abs.f32 	%f3, %f2;
	mul.f32 	%f4, %f3, 0f4038AA3B;
	ex2.approx.ftz.f32 	%f5, %f4;
	add.f32 	%f6, %f5, 0f3F800000;
	rcp.approx.ftz.f32 	%f7, %f6;
	fma.rn.f32 	%f8, %f7, 0fC0000000, 0f3F800000;
	setp.ge.f32 	%p2, %f3, 0f41102CB4;
	selp.f32 	%f9, 0f3F800000, %f8, %p2;
	copysign.f32 	%f10, %f2, %f9;
	mul.f32 	%f11, %f2, %f2;
	fma.rn.f32 	%f12, %f11, 0f3C80F082, 0fBD563CAE;
	fma.rn.f32 	%f13, %f12, %f11, 0f3E085941;
	fma.rn.f32 	%f14, %f13, %f11, 0fBEAAA9ED;
	fma.rn.f32 	%f15, %f14, %f11, 0f00000000;
	fma.rn.f32 	%f16, %f15, %f2, %f2;
	setp.ge.f32 	%p3, %f3, 0f3F19999A;
	selp.f32 	%f17, %f10, %f16, %p3;
	mul.f32 	%f18, %f17, 0f3FDBA29C;
	st.global.f32 	[%rd4], %f18;
$L__BB5_2:
	ret;

}
	// .globl	_Z11computeLossiiPfS_S_
.visible .entry _Z11computeLossiiPfS_S_(
	.param .u32 _Z11computeLossiiPfS_S__param_0,
	.param .u32 _Z11computeLossiiPfS_S__param_1,
	.param .u64 .ptr .align 1 _Z11computeLossiiPfS_S__param_2,
	.param .u64 .ptr .align 1 _Z11computeLossiiPfS_S__param_3,
	.param .u64 .ptr .align 1 _Z11computeLossiiPfS_S__param_4
)
{
	.reg .pred 	%p<11>;
	.reg .b32 	%r<38>;
	.reg .b32 	%f<143>;
	.reg .b64 	%rd<74>;

	ld.param.u32 	%r23, [_Z11computeLossiiPfS_S__param_0];
	ld.param.u32 	%r24, [_Z11computeLossiiPfS_S__param_1];
	ld.param.u64 	%rd4, [_Z11computeLossiiPfS_S__param_2];
	ld.param.u64 	%rd5, [_Z11computeLossiiPfS_S__param_3];
	ld.param.u64 	%rd3, [_Z11computeLossiiPfS_S__param_4];
	cvta.to.global.u64 	%rd1, %rd4;
	cvta.to.global.u64 	%rd2, %rd5;
	mov.u32 	%r25, %ctaid.x;
	mov.u32 	%r26, %ntid.x;
	mov.u32 	%r27, %tid.x;
	mad.lo.s32 	%r1, %r25, %r26, %r27;
	setp.ge.s32 	%p1, %r1, %r23;
	@%p1 bra 	$L__BB6_15;
	setp.lt.s32 	%p2, %r24, 1;
	mov.f32 	%f142, 0f00000000;
	@%p2 bra 	$L__BB6_14;
	and.b32  	%r2, %r24, 15;
	setp.lt.u32 	%p3, %r24, 16;
	mov.f32 	%f142, 0f00000000;
	mov.b32 	%r34, 0;
	@%p3 bra 	$L__BB6_5;
	and.b32  	%r34, %r24, 2147483632;
	neg.s32 	%r32, %r34;
	shl.b32 	%r5, %r23, 4;
	mov.f32 	%f142, 0f00000000;
	mul.wide.s32 	%rd9, %r23, 4;
	mov.u32 	%r31, %r1;
$L__BB6_4:
	.pragma "nounroll";
	mul.wide.s32 	%rd6, %r31, 4;
	add.s64 	%rd7, %rd2, %rd6;
	ld.global.f32 	%f18, [%rd7];
	add.s64 	%rd8, %rd1, %rd6;
	ld.global.f32 	%f19, [%rd8];
	sub.f32 	%f20, %f18, %f19;
	fma.rn.f32 	%f21, %f20, %f20, %f142;
	add.s64 	%rd10, %rd7, %rd9;
	ld.global.f32 	%f22, [%rd10];
	add.s64 	%rd11, %rd8, %rd9;
	ld.global.f32 	%f23, [%rd11];
	sub.f32 	%f24, %f22, %f23;
	fma.rn.f32 	%f25, %f24, %f24, %f21;
	add.s64 	%rd12, %rd10, %rd9;
	ld.global.f32 	%f26, [%rd12];
	add.s64 	%rd13, %rd11, %rd9;
	ld.global.f32 	%f27, [%rd13];
	sub.f32 	%f28, %f26, %f27;
	fma.rn.f32 	%f29, %f28, %f28, %f25;
	add.s64 	%rd14, %rd12, %rd9;
	ld.global.f32 	%f30, [%rd14];
	add.s64 	%rd15, %rd13, %rd9;
	ld.global.f32 	%f31, [%rd15];
	sub.f32 	%f32, %f30, %f31;
	fma.rn.f32 	%f33, %f32, %f32, %f29;
	add.s64 	%rd16, %rd14, %rd9;
	ld.global.f32 	%f34, [%rd16];
	add.s64 	%rd17, %rd15, %rd9;
	ld.global.f32 	%f35, [%rd17];
	sub.f32 	%f36, %f34, %f35;
	fma.rn.f32 	%f37, %f36, %f36, %f33;
	add.s64 	%rd18, %rd16, %rd9;
	ld.global.f32 	%f38, [%rd18];
	add.s64 	%rd19, %rd17, %rd9;
	ld.global.f32 	%f39, [%rd19];
	sub.f32 	%f40, %f38, %f39;
	fma.rn.f32 	%f41, %f40, %f40, %f37;
	add.s64 	%rd20, %rd18, %rd9;
	ld.global.f32 	%f42, [%rd20];
	add.s64 	%rd21, %rd19, %rd9;
	ld.global.f32 	%f43, [%rd21];
	sub.f32 	%f44, %f42, %f43;
	fma.rn.f32 	%f45, %f44, %f44, %f41;
	add.s64 	%rd22, %rd20, %rd9;
	ld.global.f32 	%f46, [%rd22];
	add.s64 	%rd23, %rd21, %rd9;
	ld.global.f32 	%f47, [%rd23];
	sub.f32 	%f48, %f46, %f47;
	fma.rn.f32 	%f49, %f48, %f48, %f45;
	add.s64 	%rd24, %rd22, %rd9;
	ld.global.f32 	%f50, [%rd24];
	add.s64 	%rd25, %rd23, %rd9;
	ld.global.f32 	%f51, [%rd25];
	sub.f32 	%f52, %f50, %f51;
	fma.rn.f32 	%f53, %f52, %f52, %f49;
	add.s64 	%rd26, %rd24, %rd9;
	ld.global.f32 	%f54, [%rd26];
	add.s64 	%rd27, %rd25, %rd9;
	ld.global.f32 	%f55, [%rd27];
	sub.f32 	%f56, %f54, %f55;
	fma.rn.f32 	%f57, %f56, %f56, %f53;
	add.s64 	%rd28, %rd26, %rd9;
	ld.global.f32 	%f58, [%rd28];
	add.s64 	%rd29, %rd27, %rd9;
	ld.global.f32 	%f59, [%rd29];
	sub.f32 	%f60, %f58, %f59;
	fma.rn.f32 	%f61, %f60, %f60, %f57;
	add.s64 	%rd30, %rd28, %rd9;
	ld.global.f32 	%f62, [%rd30];
	add.s64 	%rd31, %rd29, %rd9;
	ld.global.f32 	%f63, [%rd31];
	sub.f32 	%f64, %f62, %f63;
	fma.rn.f32 	%f65, %f64, %f64, %f61;
	add.s64 	%rd32, %rd30, %rd9;
	ld.global.f32 	%f66, [%rd32];
	add.s64 	%rd33, %rd31, %rd9;
	ld.global.f32 	%f67, [%rd33];
	sub.f32 	%f68, %f66, %f67;
	fma.rn.f32 	%f69, %f68, %f68, %f65;
	add.s64 	%rd34, %rd32, %rd9;
	ld.global.f32 	%f70, [%rd34];
	add.s64 	%rd35, %rd33, %rd9;
	ld.global.f32 	%f71, [%rd35];
	sub.f32 	%f72, %f70, %f71;
	fma.rn.f32 	%f73, %f72, %f72, %f69;
	add.s64 	%rd36, %rd34, %rd9;
	ld.global.f32 	%f74, [%rd36];
	add.s64 	%rd37, %rd35, %rd9;
	ld.global.f32 	%f75, [%rd37];
	sub.f32 	%f76, %f74, %f75;
	fma.rn.f32 	%f77, %f76, %f76, %f73;
	add.s64 	%rd38, %rd36, %rd9;
	ld.global.f32 	%f78, [%rd38];
	add.s64 	%rd39, %rd37, %rd9;
	ld.global.f32 	%f79, [%rd39];
	sub.f32 	%f80, %f78, %f79;
	fma.rn.f32 	%f142, %f80, %f80, %f77;
	add.s32 	%r32, %r32, 16;
	add.s32 	%r31, %r31, %r5;
	setp.ne.s32 	%p4, %r32, 0;
	@%p4 bra 	$L__BB6_4;
$L__BB6_5:
	setp.eq.s32 	%p5, %r2, 0;
	@%p5 bra 	$L__BB6_14;
	and.b32  	%r11, %r24, 7;
	setp.lt.u32 	%p6, %r2, 8;
	@%p6 bra 	$L__BB6_8;
	mad.lo.s32 	%r29, %r34, %r23, %r1;
	mul.wide.s32 	%rd40, %r29, 4;
	add.s64 	%rd41, %rd2, %rd40;
	ld.global.f32 	%f82, [%rd41];
	add.s64 	%rd42, %rd1, %rd40;
	ld.global.f32 	%f83, [%rd42];
	sub.f32 	%f84, %f82, %f83;
	fma.rn.f32 	%f85, %f84, %f84, %f142;
	mul.wide.s32 	%rd43, %r23, 4;
	add.s64 	%rd44, %rd41, %rd43;
	ld.global.f32 	%f86, [%rd44];
	add.s64 	%rd45, %rd42, %rd43;
	ld.global.f32 	%f87, [%rd45];
	sub.f32 	%f88, %f86, %f87;
	fma.rn.f32 	%f89, %f88, %f88, %f85;
	add.s64 	%rd46, %rd44, %rd43;
	ld.global.f32 	%f90, [%rd46];
	add.s64 	%rd47, %rd45, %rd43;
	ld.global.f32 	%f91, [%rd47];
	sub.f32 	%f92, %f90, %f91;
	fma.rn.f32 	%f93, %f92, %f92, %f89;
	add.s64 	%rd48, %rd46, %rd43;
	ld.global.f32 	%f94, [%rd48];
	add.s64 	%rd49, %rd47, %rd43;
	ld.global.f32 	%f95, [%rd49];
	sub.f32 	%f96, %f94, %f95;
	fma.rn.f32 	%f97, %f96, %f96, %f93;
	add.s64 	%rd50, %rd48, %rd43;
	ld.global.f32 	%f98, [%rd50];
	add.s64 	%rd51, %rd49, %rd43;
	ld.global.f32 	%f99, [%rd51];
	sub.f32 	%f100, %f98, %f99;
	fma.rn.f32 	%f101, %f100, %f100, %f97;
	add.s64 	%rd52, %rd50, %rd43;
	ld.global.f32 	%f102, [%rd52];
	add.s64 	%rd53, %rd51, %rd43;
	ld.global.f32 	%f103, [%rd53];
	sub.f32 	%f104, %f102, %f103;
	fma.rn.f32 	%f105, %f104, %f104, %f101;
	add.s64 	%rd54, %rd52, %rd43;
	ld.global.f32 	%f106, [%rd54];
	add.s64 	%rd55, %rd53, %rd43;
	ld.global.f32 	%f107, [%rd55];
	sub.f32 	%f108, %f106, %f107;
	fma.rn.f32 	%f109, %f108, %f108, %f105;
	add.s64 	%rd56, %rd54, %rd43;
	ld.global.f32 	%f110, [%rd56];
	add.s64 	%rd57, %rd55, %rd43;
	ld.global.f32 	%f111, [%rd57];
	sub.f32 	%f112, %f110, %f111;
	fma.rn.f32 	%f142, %f112, %f112, %f109;
	add.s32 	%r34, %r34, 8;
$L__BB6_8:
	setp.eq.s32 	%p7, %r11, 0;
	@%p7 bra 	$L__BB6_14;
	and.b32  	%r14, %r24, 3;
	setp.lt.u32 	%p8, %r11, 4;
	@%p8 bra 	$L__BB6_11;
	mad.lo.s32 	%r30, %r34, %r23, %r1;
	mul.wide.s32 	%rd58, %r30, 4;
	add.s64 	%rd59, %rd2, %rd58;
	ld.global.f32 	%f114, [%rd59];
	add.s64 	%rd60, %rd1, %rd58;
	ld.global.f32 	%f115, [%rd60];
	sub.f32 	%f116, %f114, %f115;
	fma.rn.f32 	%f117, %f116, %f116, %f142;
	mul.wide.s32 	%rd61, %r23, 4;
	add.s64 	%rd62, %rd59, %rd61;
	ld.global.f32 	%f118, [%rd62];
	add.s64 	%rd63, %rd60, %rd61;
	ld.global.f32 	%f119, [%rd63];
	sub.f32 	%f120, %f118, %f119;
	fma.rn.f32 	%f121, %f120, %f120, %f117;
	add.s64 	%rd64, %rd62, %rd61;
	ld.global.f32 	%f122, [%rd64];
	add.s64 	%rd65, %rd63, %rd61;
	ld.global.f32 	%f123, [%rd65];
	sub.f32 	%f124, %f122, %f123;
	fma.rn.f32 	%f125, %f124, %f124, %f121;
	add.s64 	%rd66, %rd64, %rd61;
	ld.global.f32 	%f126, [%rd66];
	add.s64 	%rd67, %rd65, %rd61;
	ld.global.f32 	%f127, [%rd67];
	sub.f32 	%f128, %f126, %f127;
	fma.rn.f32 	%f142, %f128, %f128, %f125;
	add.s32 	%r34, %r34, 4;
$L__BB6_11:
	setp.eq.s32 	%p9, %r14, 0;
	@%p9 bra 	$L__BB6_14;
	mad.lo.s32 	%r37, %r34, %r23, %r1;
	neg.s32 	%r36, %r14;
$L__BB6_13:
	.pragma "nounroll";
	mul.wide.s32 	%rd68, %r37, 4;
	add.s64 	%rd69, %rd2, %rd68;
	ld.global.f32 	%f129, [%rd69];
	add.s64 	%rd70, %rd1, %rd68;
	ld.global.f32 	%f130, [%rd70];
	sub.f32 	%f131, %f129, %f130;
	fma.rn.f32 	%f142, %f131, %f131, %f142;
	add.s32 	%r37, %r37, %r23;
	add.s32 	%r36, %r36, 1;
	setp.ne.s32 	%p10, %r36, 0;
	@%p10 bra 	$L__BB6_13;
$L__BB6_14:
	cvt.rn.f32.s32 	%f132, %r24;
	div.rn.f32 	%f133, %f142, %f132;
	cvta.to.global.u64 	%rd71, %rd3;
	mul.wide.s32 	%rd72, %r1, 4;
	add.s64 	%rd73, %rd71, %rd72;
	st.global.f32 	[%rd73], %f133;
$L__BB6_15:
	ret;

}
	// .globl	_Z11makePredictiiPfS_
.visible .entry _Z11makePredictiiPfS_(
	.param .u32 _Z11makePredictiiPfS__param_0,
	.param .u32 _Z11makePredictiiPfS__param_1,
	.param .u64 .ptr .align 1 _Z11makePredictiiPfS__param_2,
	.param .u64 .ptr .align 1 _Z11makePredictiiPfS__param_3
)
{
	.reg .pred 	%p<40>;
	.reg .b32 	%r<66>;
	.reg .b32 	%f<151>;
	.reg .b64 	%rd<43>;

	ld.param.u32 	%r24, [_Z11makePredictiiPfS__param_0];
	ld.param.u32 	%r25, [_Z11makePredictiiPfS__param_1];
	ld.param.u64 	%rd3, [_Z11makePredictiiPfS__param_2];
	ld.param.u64 	%rd2, [_Z11makePredictiiPfS__param_3];
	cvta.to.global.u64 	%rd1, %rd3;
	mov.u32 	%r26, %ctaid.x;
	mov.u32 	%r27, %ntid.x;
	mov.u32 	%r28, %tid.x;
	mad.lo.s32 	%r1, %r26, %r27, %r28;
	setp.ge.s32 	%p1, %r1, %r24;
	@%p1 bra 	$L__BB7_15;
	setp.lt.s32 	%p2, %r25, 1;
	mov.f32 	%f150, 0fBF800000;
	@%p2 bra 	$L__BB7_14;
	and.b32  	%r2, %r25, 15;
	setp.lt.u32 	%p3, %r25, 16;
	mov.f32 	%f150, 0fBF800000;
	mov.b32 	%r61, 0;
	mov.f32 	%f141, %f150;
	@%p3 bra 	$L__BB7_5;
	and.b32  	%r61, %r25, 2147483632;
	shl.b32 	%r4, %r24, 4;
	mov.f32 	%f150, 0fBF800000;
	mov.b32 	%r59, 0;
	mul.wide.s32 	%rd6, %r24, 4;
	mov.u32 	%r58, %r1;
$L__BB7_4:
	.pragma "nounroll";
	mul.wide.s32 	%rd4, %r58, 4;
	add.s64 	%rd5, %rd1, %rd4;
	ld.global.f32 	%f27, [%rd5];
	setp.gt.f32 	%p4, %f27, %f141;
	cvt.rn.f32.u32 	%f28, %r59;
	selp.f32 	%f29, %f27, %f141, %p4;
	selp.f32 	%f30, %f28, %f150, %p4;
	add.s64 	%rd7, %rd5, %rd6;
	ld.global.f32 	%f31, [%rd7];
	setp.gt.f32 	%p5, %f31, %f29;
	add.s32 	%r31, %r59, 1;
	cvt.rn.f32.u32 	%f32, %r31;
	selp.f32 	%f33, %f31, %f29, %p5;
	selp.f32 	%f34, %f32, %f30, %p5;
	add.s64 	%rd8, %rd7, %rd6;
	ld.global.f32 	%f35, [%rd8];
	setp.gt.f32 	%p6, %f35, %f33;
	add.s32 	%r32, %r59, 2;
	cvt.rn.f32.u32 	%f36, %r32;
	selp.f32 	%f37, %f35, %f33, %p6;
	selp.f32 	%f38, %f36, %f34, %p6;
	add.s64 	%rd9, %rd8, %rd6;
	ld.global.f32 	%f39, [%rd9];
	setp.gt.f32 	%p7, %f39, %f37;
	add.s32 	%r33, %r59, 3;
	cvt.rn.f32.u32 	%f40, %r33;
	selp.f32 	%f41, %f39, %f37, %p7;
	selp.f32 	%f42, %f40, %f38, %p7;
	add.s64 	%rd10, %rd9, %rd6;
	ld.global.f32 	%f43, [%rd10];
	setp.gt.f32 	%p8, %f43, %f41;
	add.s32 	%r34, %r59, 4;
	cvt.rn.f32.u32 	%f44, %r34;
	selp.f32 	%f45, %f43, %f41, %p8;
	selp.f32 	%f46, %f44, %f42, %p8;
	add.s64 	%rd11, %rd10, %rd6;
	ld.global.f32 	%f47, [%rd11];
	setp.gt.f32 	%p9, %f47, %f45;
	add.s32 	%r35, %r59, 5;
	cvt.rn.f32.u32 	%f48, %r35;
	selp.f32 	%f49, %f47, %f45, %p9;
	selp.f32 	%f50, %f48, %f46, %p9;
	add.s64 	%rd12, %rd11, %rd6;
	ld.global.f32 	%f51, [%rd12];
	setp.gt.f32 	%p10, %f51, %f49;
	add.s32 	%r36, %r59, 6;
	cvt.rn.f32.u32 	%f52, %r36;
	selp.f32 	%f53, %f51, %f49, %p10;
	selp.f32 	%f54, %f52, %f50, %p10;
	add.s64 	%rd13, %rd12, %rd6;
	ld.global.f32 	%f55, [%rd13];
	setp.gt.f32 	%p11, %f55, %f53;
	add.s32 	%r37, %r59, 7;
	cvt.rn.f32.u32 	%f56, %r37;
	selp.f32 	%f57, %f55, %f53, %p11;
	selp.f32 	%f58, %f56, %f54, %p11;
	add.s64 	%rd14, %rd13, %rd6;
	ld.global.f32 	%f59, [%rd14];
	setp.gt.f32 	%p12, %f59, %f57;
	add.s32 	%r38, %r59, 8;
	cvt.rn.f32.u32 	%f60, %r38;
	selp.f32 	%f61, %f59, %f57, %p12;
	selp.f32 	%f62, %f60, %f58, %p12;
	add.s64 	%rd15, %rd14, %rd6;
	ld.global.f32 	%f63, [%rd15];
	setp.gt.f32 	%p13, %f63, %f61;
	add.s32 	%r39, %r59, 9;
	cvt.rn.f32.u32 	%f64, %r39;
	selp.f32 	%f65, %f63, %f61, %p13;
	selp.f32 	%f66, %f64, %f62, %p13;
	add.s64 	%rd16, %rd15, %rd6;
	ld.global.f32 	%f67, [%rd16];
	setp.gt.f32 	%p14, %f67, %f65;
	add.s32 	%r40, %r59, 10;
	cvt.rn.f32.u32 	%f68, %r40;
	selp.f32 	%f69, %f67, %f65, %p14;
	selp.f32 	%f70, %f68, %f66, %p14;
	add.s64 	%rd17, %rd16, %rd6;
	ld.global.f32 	%f71, [%rd17];
	setp.gt.f32 	%p15, %f71, %f69;
	add.s32 	%r41, %r59, 11;
	cvt.rn.f32.u32 	%f72, %r41;
	selp.f32 	%f73, %f71, %f69, %p15;
	selp.f32 	%f74, %f72, %f70, %p15;
	add.s64 	%rd18, %rd17, %rd6;
	ld.global.f32 	%f75, [%rd18];
	setp.gt.f32 	%p16, %f75, %f73;
	add.s32 	%r42, %r59, 12;
	cvt.rn.f32.u32 	%f76, %r42;
	selp.f32 	%f77, %f75, %f73, %p16;
	selp.f32 	%f78, %f76, %f74, %p16;
	add.s64 	%rd19, %rd18, %rd6;
	ld.global.f32 	%f79, [%rd19];
	setp.gt.f32 	%p17, %f79, %f77;
	add.s32 	%r43, %r59, 13;
	cvt.rn.f32.u32 	%f80, %r43;
	selp.f32 	%f81, %f79, %f77, %p17;
	selp.f32 	%f82, %f80, %f78, %p17;
	add.s64 	%rd20, %rd19, %rd6;
	ld.global.f32 	%f83, [%rd20];
	setp.gt.f32 	%p18, %f83, %f81;
	add.s32 	%r44, %r59, 14;
	cvt.rn.f32.u32 	%f84, %r44;
	selp.f32 	%f85, %f83, %f81, %p18;
	selp.f32 	%f86, %f84, %f82, %p18;
	add.s64 	%rd21, %rd20, %rd6;
	ld.global.f32 	%f87, [%rd21];
	setp.gt.f32 	%p19, %f87, %f85;
	add.s32 	%r45, %r59, 15;
	cvt.rn.f32.u32 	%f88, %r45;
	selp.f32 	%f141, %f87, %f85, %p19;
	selp.f32 	%f150, %f88, %f86, %p19;
	add.s32 	%r58, %r58, %r4;
	add.s32 	%r59, %r59, 16;
	setp.ne.s32 	%p20, %r59, %r61;
	@%p20 bra 	$L__BB7_4;
$L__BB7_5:
	setp.eq.s32 	%p21, %r2, 0;
	@%p21 bra 	$L__BB7_14;
	and.b32  	%r10, %r25, 7;
	setp.lt.u32 	%p22, %r2, 8;
	@%p22 bra 	$L__BB7_8;
	mad.lo.s32 	%r46, %r61, %r24, %r1;
	mul.wide.s32 	%rd22, %r46, 4;
	add.s64 	%rd23, %rd1, %rd22;
	ld.global.f32 	%f90, [%rd23];
	setp.gt.f32 	%p23, %f90, %f141;
	cvt.rn.f32.u32 	%f91, %r61;
	selp.f32 	%f92, %f90, %f141, %p23;
	selp.f32 	%f93, %f91, %f150, %p23;
	add.s32 	%r47, %r61, 1;
	mul.wide.s32 	%rd24, %r24, 4;
	add.s64 	%rd25, %rd23, %rd24;
	ld.global.f32 	%f94, [%rd25];
	setp.gt.f32 	%p24, %f94, %f92;
	cvt.rn.f32.u32 	%f95, %r47;
	selp.f32 	%f96, %f94, %f92, %p24;
	selp.f32 	%f97, %f95, %f93, %p24;
	add.s32 	%r48, %r61, 2;
	add.s64 	%rd26, %rd25, %rd24;
	ld.global.f32 	%f98, [%rd26];
	setp.gt.f32 	%p25, %f98, %f96;
	cvt.rn.f32.u32 	%f99, %r48;
	selp.f32 	%f100, %f98, %f96, %p25;
	selp.f32 	%f101, %f99, %f97, %p25;
	add.s32 	%r49, %r61, 3;
	add.s64 	%rd27, %rd26, %rd24;
	ld.global.f32 	%f102, [%rd27];
	setp.gt.f32 	%p26, %f102, %f100;
	cvt.rn.f32.u32 	%f103, %r49;
	selp.f32 	%f104, %f102, %f100, %p26;
	selp.f32 	%f105, %f103, %f101, %p26;
	add.s32 	%r50, %r61, 4;
	add.s64 	%rd28, %rd27, %rd24;
	ld.global.f32 	%f106, [%rd28];
	setp.gt.f32 	%p27, %f106, %f104;
	cvt.rn.f32.u32 	%f107, %r50;
	selp.f32 	%f108, %f106, %f104, %p27;
	selp.f32 	%f109, %f107, %f105, %p27;
	add.s32 	%r51, %r61, 5;
	add.s64 	%rd29, %rd28, %rd24;
	ld.global.f32 	%f110, [%rd29];
	setp.gt.f32 	%p28, %f110, %f108;
	cvt.rn.f32.u32 	%f111, %r51;
	selp.f32 	%f112, %f110, %f108, %p28;
	selp.f32 	%f113, %f111, %f109, %p28;
	add.s32 	%r52, %r61, 6;
	add.s64 	%rd30, %rd29, %rd24;
	ld.global.f32 	%f114, [%rd30];
	setp.gt.f32 	%p29, %f114, %f112;
	cvt.rn.f32.u32 	%f115, %r52;
	selp.f32 	%f116, %f114, %f112, %p29;
	selp.f32 	%f117, %f115, %f113, %p29;
	add.s32 	%r53, %r61, 7;
	add.s64 	%rd31, %rd30, %rd24;
	ld.global.f32 	%f118, [%rd31];
	setp.gt.f32 	%p30, %f118, %f116;
	cvt.rn.f32.u32 	%f119, %r53;
	selp.f32 	%f141, %f118, %f116, %p30;
	selp.f32 	%f150, %f119, %f117, %p30;
	add.s32 	%r61, %r61, 8;
$L__BB7_8:
	setp.eq.s32 	%p31, %r10, 0;
	@%p31 bra 	$L__BB7_14;
	and.b32  	%r13, %r25, 3;
	setp.lt.u32 	%p32, %r10, 4;
	@%p32 bra 	$L__BB7_11;
	mad.lo.s32 	%r54, %r61, %r24, %r1;
	mul.wide.s32 	%rd32, %r54, 4;
	add.s64 	%rd33, %rd1, %rd32;
	ld.global.f32 	%f121, [%rd33];
	setp.gt.f32 	%p33, %f121, %f141;
	cvt.rn.f32.u32 	%f122, %r61;
	selp.f32 	%f123, %f121, %f141, %p33;
	selp.f32 	%f124, %f122, %f150, %p33;
	add.s32 	%r55, %r61, 1;
	mul.wide.s32 	%rd34, %r24, 4;
	add.s64 	%rd35, %rd33, %rd34;
	ld.global.f32 	%f125, [%rd35];
	setp.gt.f32 	%p34, %f125, %f123;
	cvt.rn.f32.u32 	%f126, %r55;
	selp.f32 	%f127, %f125, %f123, %p34;
	selp.f32 	%f128, %f126, %f124, %p34;
	add.s32 	%r56, %r61, 2;
	add.s64 	%rd36, %rd35, %rd34;
	ld.global.f32 	%f129, [%rd36];
	setp.gt.f32 	%p35, %f129, %f127;
	cvt.rn.f32.u32 	%f130, %r56;
	selp.f32 	%f131, %f129, %f127, %p35;
	selp.f32 	%f132, %f130, %f128, %p35;
	add.s32 	%r57, %r61, 3;
	add.s64 	%rd37, %rd36, %rd34;
	ld.global.f32 	%f133, [%rd37];
	setp.gt.f32 	%p36, %f133, %f131;
	cvt.rn.f32.u32 	%f134, %r57;
	selp.f32 	%f141, %f133, %f131, %p36;
	selp.f32 	%f150, %f134, %f132, %p36;
	add.s32 	%r61, %r61, 4;
$L__BB7_11:
	setp.eq.s32 	%p37, %r13, 0;
	@%p37 bra 	$L__BB7_14;
	mad.lo.s32 	%r64, %r61, %r24, %r1;
	neg.s32 	%r63, %r13;
$L__BB7_13:
	.pragma "nounroll";
	mul.wide.s32 	%rd38, %r64, 4;
	add.s64 	%rd39, %rd1, %rd38;
	ld.global.f32 	%f135, [%rd39];
	setp.gt.f32 	%p38, %f135, %f141;
	cvt.rn.f32.u32 	%f136, %r61;
	selp.f32 	%f141, %f135, %f141, %p38;
	selp.f32 	%f150, %f136, %f150, %p38;
	add.s32 	%r61, %r61, 1;
	add.s32 	%r64, %r64, %r24;
	add.s32 	%r63, %r63, 1;
	setp.ne.s32 	%p39, %r63, 0;
	@%p39 bra 	$L__BB7_13;
$L__BB7_14:
	cvta.to.global.u64 	%rd40, %rd2;
	mul.wide.s32 	%rd41, %r1, 4;
	add.s64 	%rd42, %rd40, %rd41;
	st.global.f32 	[%rd42], %f150;
$L__BB7_15:
	ret;

}


// ===== COMPILED SASS (sm_100) =====

	.target	sm_100

	.elftype	@"ET_EXEC"


//--------------------- .note.nv.tkinfo           --------------------------
	.section	.note.nv.tkinfo,"",@"SHT_NOTE"
	.sectionflags	@"SHF_NOTE_NV_TKINFO"
	.tkinfo
        /*0018*/ 	.word	0x00000002
        /*0030*/ 	.string	""
        /*0030*/ 	.string	"ptxas"
        /*0030*/ 	.string	"Cuda compilation tools, release 13.0, V13.0.88"
        /*0030*/ 	.string	"Build cuda_13.0.r13.0/compiler.36424714_0"
        /*0030*/ 	.string	"-arch sm_100 -m 64 "



//--------------------- .note.nv.cuinfo           --------------------------
	.section	.note.nv.cuinfo,"",@"SHT_NOTE"
	.sectionflags	@"SHF_NOTE_NV_CUINFO"
        /*0018*/ 	.short	0x0002
        /*001a*/ 	.short	0x0064
        /*001c*/ 	.short	0x0082
	.zero		2


//--------------------- .nv.info                  --------------------------
	.section	.nv.info,"",@"SHT_CUDA_INFO"
	.align	4


	//----- nvinfo : EIATTR_REGCOUNT
	.align		4
        /*0000*/ 	.byte	0x04, 0x2f
        /*0002*/ 	.short	(.L_1 - .L_0)
	.align		4
.L_0:
        /*0004*/ 	.word	index@(_Z10matMulSimpiiiPfS_S_)
        /*0008*/ 	.word	0x0000001c


	//----- nvinfo : EIATTR_FRAME_SIZE
	.align		4
.L_1:
        /*000c*/ 	.byte	0x04, 0x11
        /*000e*/ 	.short	(.L_3 - .L_2)
	.align		4
.L_2:
        /*0010*/ 	.word	index@(_Z10matMulSimpiiiPfS_S_)
        /*0014*/ 	.word	0x00000000


	//----- nvinfo : EIATTR_REGCOUNT
	.align		4
.L_3:
        /*0018*/ 	.byte	0x04, 0x2f
        /*001a*/ 	.short	(.L_5 - .L_4)
	.align		4
.L_4:
        /*001c*/ 	.word	index@(_Z13transposeSimpiiPfS_)
        /*0020*/ 	.word	0x0000000e


	//----- nvinfo : EIATTR_FRAME_SIZE
	.align		4
.L_5:
        /*0024*/ 	.byte	0x04, 0x11
        /*0026*/ 	.short	(.L_7 - .L_6)
	.align		4
.L_6:
        /*0028*/ 	.word	index@(_Z13transposeSimpiiPfS_)
        /*002c*/ 	.word	0x00000000


	//----- nvinfo : EIATTR_REGCOUNT
	.align		4
.L_7:
        /*0030*/ 	.byte	0x04, 0x2f
        /*0032*/ 	.short	(.L_9 - .L_8)
	.align		4
.L_8:
        /*0034*/ 	.word	index@(_Z9setRowValiiPff)
        /*0038*/ 	.word	0x0000000a


	//----- nvinfo : EIATTR_FRAME_SIZE
	.align		4
.L_9:
        /*003c*/ 	.byte	0x04, 0x11
        /*003e*/ 	.short	(.L_11 - .L_10)
	.align		4
.L_10:
        /*0040*/ 	.word	index@(_Z9setRowValiiPff)
        /*0044*/ 	.word	0x00000000


	//----- nvinfo : EIATTR_REGCOUNT
	.align		4
.L_11:
        /*0048*/ 	.byte	0x04, 0x2f
        /*004a*/ 	.short	(.L_13 - .L_12)
	.align		4
.L_12:
        /*004c*/ 	.word	index@(_Z7softMaxiiPf)
        /*0050*/ 	.word	0x00000020


	//----- nvinfo : EIATTR_FRAME_SIZE
	.align		4
.L_13:
        /*0054*/ 	.byte	0x04, 0x11
        /*0056*/ 	.short	(.L_15 - .L_14)
	.align		4
.L_14:
        /*0058*/ 	.word	index@($__internal_1_$__cuda_sm3x_div_rn_noftz_f32_slowpath)
        /*005c*/ 	.word	0x00000000


	//----- nvinfo : EIATTR_FRAME_SIZE
	.align		4
.L_15:
        /*0060*/ 	.byte	0x04, 0x11
        /*0062*/ 	.short	(.L_17 - .L_16)
	.align		4
.L_16:
        /*0064*/ 	.word	index@(_Z7softMaxiiPf)
        /*0068*/ 	.word	0x00000000


	//----- nvinfo : EIATTR_REGCOUNT
	.align		4
.L_17:
        /*006c*/ 	.byte	0x04, 0x2f
        /*006e*/ 	.short	(.L_19 - .L_18)
	.align		4
.L_18:
        /*0070*/ 	.word	index@(_Z7addBiasiiPfS_)
        /*0074*/ 	.word	0x0000000c


	//----- nvinfo : EIATTR_FRAME_SIZE
	.align		4
.L_19:
        /*0078*/ 	.byte	0x04, 0x11
        /*007a*/ 	.short	(.L_21 - .L_20)
	.align		4
.L_20:
        /*007c*/ 	.word	index@(_Z7addBiasiiPfS_)
        /*0080*/ 	.word	0x00000000


	//----- nvinfo : EIATTR_REGCOUNT
	.align		4
.L_21:
        /*0084*/ 	.byte	0x04, 0x2f
        /*0086*/ 	.short	(.L_23 - .L_22)
	.align		4
.L_22:
        /*0088*/ 	.word	index@(_Z8activateiiPf)
        /*008c*/ 	.word	0x0000000c


	//----- nvinfo : EIATTR_FRAME_SIZE
	.align		4
.L_23:
        /*0090*/ 	.byte	0x04, 0x11
        /*0092*/ 	.short	(.L_25 - .L_24)
	.align		4
.L_24:
        /*0094*/ 	.word	index@(_Z8activateiiPf)
        /*0098*/ 	.word	0x00000000


	//----- nvinfo : EIATTR_REGCOUNT
	.align		4
.L_25:
        /*009c*/ 	.byte	0x04, 0x2f
        /*009e*/ 	.short	(.L_27 - .L_26)
	.align		4
.L_26:
        /*00a0*/ 	.word	index@(_Z11computeLossiiPfS_S_)
        /*00a4*/ 	.word	0x00000020


	//----- nvinfo : EIATTR_FRAME_SIZE
	.align		4
.L_27:
        /*00a8*/ 	.byte	0x04, 0x11
        /*00aa*/ 	.short	(.L_29 - .L_28)
	.align		4
.L_28:
        /*00ac*/ 	.word	index@($__internal_0_$__cuda_sm3x_div_rn_noftz_f32_slowpath)
        /*00b0*/ 	.word	0x00000000


	//----- nvinfo : EIATTR_FRAME_SIZE
	.align		4
.L_29:
        /*00b4*/ 	.byte	0x04, 0x11
        /*00b6*/ 	.short	(.L_31 - .L_30)
	.align		4
.L_30:
        /*00b8*/ 	.word	index@(_Z11computeLossiiPfS_S_)
        /*00bc*/ 	.word	0x00000000


	//----- nvinfo : EIATTR_REGCOUNT
	.align		4
.L_31:
        /*00c0*/ 	.byte	0x04, 0x2f
        /*00c2*/ 	.short	(.L_33 - .L_32)
	.align		4
.L_32:
        /*00c4*/ 	.word	index@(_Z11makePredictiiPfS_)
        /*00c8*/ 	.word	0x00000020


	//----- nvinfo : EIATTR_FRAME_SIZE
	.align		4
.L_33:
        /*00cc*/ 	.byte	0x04, 0x11
        /*00ce*/ 	.short	(.L_35 - .L_34)
	.align		4
.L_34:
        /*00d0*/ 	.word	index@(_Z11makePredictiiPfS_)
        /*00d4*/ 	.word	0x00000000


	//----- nvinfo : EIATTR_MIN_STACK_SIZE
	.align		4
.L_35:
        /*00d8*/ 	.byte	0x04, 0x12
        /*00da*/ 	.short	(.L_37 - .L_36)
	.align		4
.L_36:
        /*00dc*/ 	.word	index@(_Z11makePredictiiPfS_)
        /*00e0*/ 	.word	0x00000000


	//----- nvinfo : EIATTR_MIN_STACK_SIZE
	.align		4
.L_37:
        /*00e4*/ 	.byte	0x04, 0x12
        /*00e6*/ 	.short	(.L_39 - .L_38)
	.align		4
.L_38:
        /*00e8*/ 	.word	index@(_Z11computeLossiiPfS_S_)
        /*00ec*/ 	.word	0x00000000


	//----- nvinfo : EIATTR_MIN_STACK_SIZE
	.align		4
.L_39:
        /*00f0*/ 	.byte	0x04, 0x12
        /*00f2*/ 	.short	(.L_41 - .L_40)
	.align		4
.L_40:
        /*00f4*/ 	.word	index@(_Z8activateiiPf)
        /*00f8*/ 	.word	0x00000000


	//----- nvinfo : EIATTR_MIN_STACK_SIZE
	.align		4
.L_41:
        /*00fc*/ 	.byte	0x04, 0x12
        /*00fe*/ 	.short	(.L_43 - .L_42)
	.align		4
.L_42:
        /*0100*/ 	.word	index@(_Z7addBiasiiPfS_)
        /*0104*/ 	.word	0x00000000


	//----- nvinfo : EIATTR_MIN_STACK_SIZE
	.align		4
.L_43:
        /*0108*/ 	.byte	0x04, 0x12
        /*010a*/ 	.short	(.L_45 - .L_44)
	.align		4
.L_44:
        /*010c*/ 	.word	index@(_Z7softMaxiiPf)
        /*0110*/ 	.word	0x00000000


	//----- nvinfo : EIATTR_MIN_STACK_SIZE
	.align		4
.L_45:
        /*0114*/ 	.byte	0x04, 0x12
        /*0116*/ 	.short	(.L_47 - .L_46)
	.align		4
.L_46:
        /*0118*/ 	.word	index@(_Z9setRowValiiPff)
        /*011c*/ 	.word	0x00000000


	//----- nvinfo : EIATTR_MIN_STACK_SIZE
	.align		4
.L_47:
        /*0120*/ 	.byte	0x04, 0x12
        /*0122*/ 	.short	(.L_49 - .L_48)
	.align		4
.L_48:
        /*0124*/ 	.word	index@(_Z13transposeSimpiiPfS_)
        /*0128*/ 	.word	0x00000000


	//----- nvinfo : EIATTR_MIN_STACK_SIZE
	.align		4
.L_49:
        /*012c*/ 	.byte	0x04, 0x12
        /*012e*/ 	.short	(.L_51 - .L_50)
	.align		4
.L_50:
        /*0130*/ 	.word	index@(_Z10matMulSimpiiiPfS_S_)
        /*0134*/ 	.word	0x00000000
.L_51:


//--------------------- .nv.compat                --------------------------
	.section	.nv.compat,"",@"SHT_CUDA_COMPAT_INFO"
	.align	4
        /*0000*/ 	.byte	0x02, 0x09, 0x00, 0x00, 0x02, 0x02, 0x01, 0x00, 0x02, 0x05, 0x05, 0x00, 0x03, 0x07, 0x01, 0x01
        /*0010*/ 	.byte	0x02, 0x03, 0x00, 0x00, 0x02, 0x06, 0x01, 0x00, 0x04, 0x0b, 0x08, 0x00, 0x01, 0x00, 0x00, 0x00
        /*0020*/ 	.byte	0x00, 0x00, 0x00, 0x00


//--------------------- .nv.info._Z11makePredictiiPfS_ --------------------------
	.section	.nv.info._Z11makePredictiiPfS_,"",@"SHT_CUDA_INFO"
	.sectionflags	@""
	.align	4


	//----- nvinfo : EIATTR_CUDA_API_VERSION
	.align		4
        /*0000*/ 	.byte	0x04, 0x37
        /*0002*/ 	.short	(.L_53 - .L_52)
.L_52:
        /*0004*/ 	.word	0x00000082


	//----- nvinfo : EIATTR_KPARAM_INFO
	.align		4
.L_53:
        /*0008*/ 	.byte	0x04, 0x17
        /*000a*/ 	.short	(.L_55 - .L_54)
.L_54:
        /*000c*/ 	.word	0x00000000
        /*0010*/ 	.short	0x0003
        /*0012*/ 	.short	0x0010
        /*0014*/ 	.byte	0x00, 0xf5, 0x21, 0x00


	//----- nvinfo : EIATTR_KPARAM_INFO
	.align		4
.L_55:
        /*0018*/ 	.byte	0x04, 0x17
        /*001a*/ 	.short	(.L_57 - .L_56)
.L_56:
        /*001c*/ 	.word	0x00000000
        /*0020*/ 	.short	0x0002
        /*0022*/ 	.short	0x0008
        /*0024*/ 	.byte	0x00, 0xf5, 0x21, 0x00


	//----- nvinfo : EIATTR_KPARAM_INFO
	.align		4
.L_57:
        /*0028*/ 	.byte	0x04, 0x17
        /*002a*/ 	.short	(.L_59 - .L_58)
.L_58:
        /*002c*/ 	.word	0x00000000
        /*0030*/ 	.short	0x0001
        /*0032*/ 	.short	0x0004
        /*0034*/ 	.byte	0x00, 0xf0, 0x11, 0x00


	//----- nvinfo : EIATTR_KPARAM_INFO
	.align		4
.L_59:
        /*0038*/ 	.byte	0x04, 0x17
        /*003a*/ 	.short	(.L_61 - .L_60)
.L_60:
        /*003c*/ 	.word	0x00000000
        /*0040*/ 	.short	0x0000
        /*0042*/ 	.short	0x0000
        /*0044*/ 	.byte	0x00, 0xf0, 0x11, 0x00


	//----- nvinfo : EIATTR_SPARSE_MMA_MASK
	.align		4
.L_61:
        /*0048*/ 	.byte	0x03, 0x50
        /*004a*/ 	.short	0x0000


	//----- nvinfo : EIATTR_MAXREG_COUNT
	.align		4
        /*004c*/ 	.byte	0x03, 0x1b
        /*004e*/ 	.short	0x00ff


	//----- nvinfo : EIATTR_MERCURY_ISA_VERSION
	.align		4
        /*0050*/ 	.byte	0x03, 0x5f
        /*0052*/ 	.short	0x0101


	//----- nvinfo : EIATTR_VRC_CTA_INIT_COUNT
	.align		4
        /*0054*/ 	.byte	0x02, 0x4a
	.zero		1
	.zero		1


	//----- nvinfo : EIATTR_EXIT_INSTR_OFFSETS
	.align		4
        /*0058*/ 	.byte	0x04, 0x1c
        /*005a*/ 	.short	(.L_63 - .L_62)


	//   ....[0]....
.L_62:
        /*005c*/ 	.word	0x00000070


	//   ....[1]....
        /*0060*/ 	.word	0x00000e30


	//----- nvinfo : EIATTR_CBANK_PARAM_SIZE
	.align		4
.L_63:
        /*0064*/ 	.byte	0x03, 0x19
        /*0066*/ 	.short	0x0018


	//----- nvinfo : EIATTR_PARAM_CBANK
	.align		4
        /*0068*/ 	.byte	0x04, 0x0a
        /*006a*/ 	.short	(.L_65 - .L_64)
	.align		4
.L_64:
        /*006c*/ 	.word	index@(.nv.constant0._Z11makePredictiiPfS_)
        /*0070*/ 	.short	0x0380
        /*0072*/ 	.short	0x0018


	//----- nvinfo : EIATTR_SW_WAR
	.align		4
.L_65:
        /*0074*/ 	.byte	0x04, 0x36
        /*0076*/ 	.short	(.L_67 - .L_66)
.L_66:
        /*0078*/ 	.word	0x00000008
.L_67:


//--------------------- .nv.info._Z11computeLossiiPfS_S_ --------------------------
	.section	.nv.info._Z11computeLossiiPfS_S_,"",@"SHT_CUDA_INFO"
	.sectionflags	@""
	.align	4


	//----- nvinfo : EIATTR_CUDA_API_VERSION
	.align		4
        /*0000*/ 	.byte	0x04, 0x37
        /*0002*/ 	.short	(.L_69 - .L_68)
.L_68:
        /*0004*/ 	.word	0x00000082


	//----- nvinfo : EIATTR_KPARAM_INFO
	.align		4
.L_69:
        /*0008*/ 	.byte	0x04, 0x17
        /*000a*/ 	.short	(.L_71 - .L_70)
.L_70:
        /*000c*/ 	.word	0x00000000
        /*0010*/ 	.short	0x0004
        /*0012*/ 	.short	0x0018
        /*0014*/ 	.byte	0x00, 0xf5, 0x21, 0x00


	//----- nvinfo : EIATTR_KPARAM_INFO
	.align		4
.L_71:
        /*0018*/ 	.byte	0x04, 0x17
        /*001a*/ 	.short	(.L_73 - .L_72)
.L_72:
        /*001c*/ 	.word	0x00000000
        /*0020*/ 	.short	0x0003
        /*0022*/ 	.short	0x0010
        /*0024*/ 	.byte	0x00, 0xf5, 0x21, 0x00


	//----- nvinfo : EIATTR_KPARAM_INFO
	.align		4
.L_73:
        /*0028*/ 	.byte	0x04, 0x17
        /*002a*/ 	.short	(.L_75 - .L_74)
.L_74:
        /*002c*/ 	.word	0x00000000
        /*0030*/ 	.short	0x0002
        /*0032*/ 	.short	0x0008
        /*0034*/ 	.byte	0x00, 0xf5, 0x21, 0x00


	//----- nvinfo : EIATTR_KPARAM_INFO
	.align		4
.L_75:
        /*0038*/ 	.byte	0x04, 0x17
        /*003a*/ 	.short	(.L_77 - .L_76)
.L_76:
        /*003c*/ 	.word	0x00000000
        /*0040*/ 	.short	0x0001
        /*0042*/ 	.short	0x0004
        /*0044*/ 	.byte	0x00, 0xf0, 0x11, 0x00


	//----- nvinfo : EIATTR_KPARAM_INFO
	.align		4
.L_77:
        /*0048*/ 	.byte	0x04, 0x17
        /*004a*/ 	.short	(.L_79 - .L_78)
.L_78:
        /*004c*/ 	.word	0x00000000
        /*0050*/ 	.short	0x0000
        /*0052*/ 	.short	0x0000
        /*0054*/ 	.byte	0x00, 0xf0, 0x11, 0x00


	//----- nvinfo : EIATTR_SPARSE_MMA_MASK
	.align		4
.L_79:
        /*0058*/ 	.byte	0x03, 0x50
        /*005a*/ 	.short	0x0000


	//----- nvinfo : EIATTR_MAXREG_COUNT
	.align		4
        /*005c*/ 	.byte	0x03, 0x1b
        /*005e*/ 	.short	0x00ff


	//----- nvinfo : EIATTR_MERCURY_ISA_VERSION
	.align		4
        /*0060*/ 	.byte	0x03, 0x5f
        /*0062*/ 	.short	0x0101


	//----- nvinfo : EIATTR_VRC_CTA_INIT_COUNT
	.align		4
        /*0064*/ 	.byte	0x02, 0x4a
	.zero		1
	.zero		1


	//----- nvinfo : EIATTR_EXIT_INSTR_OFFSETS
	.align		4
        /*0068*/ 	.byte	0x04, 0x1c
        /*006a*/ 	.short	(.L_81 - .L_80)


	//   ....[0]....
.L_80:
        /*006c*/ 	.word	0x00000070


	//   ....[1]....
        /*0070*/ 	.word	0x00000f70


	//----- nvinfo : EIATTR_CRS_STACK_SIZE
	.align		4
.L_81:
        /*0074*/ 	.byte	0x04, 0x1e
        /*0076*/ 	.short	(.L_83 - .L_82)
.L_82:
        /*0078*/ 	.word	0x00000000


	//----- nvinfo : EIATTR_CBANK_PARAM_SIZE
	.align		4
.L_83:
        /*007c*/ 	.byte	0x03, 0x19
        /*007e*/ 	.short	0x0020


	//----- nvinfo : EIATTR_PARAM_CBANK
	.align		4
        /*0080*/ 	.byte	0x04, 0x0a
        /*0082*/ 	.short	(.L_85 - .L_84)
	.align		4
.L_84:
        /*0084*/ 	.word	index@(.nv.constant0._Z11computeLossiiPfS_S_)
        /*0088*/ 	.short	0x0380
        /*008a*/ 	.short	0x0020


	//----- nvinfo : EIATTR_SW_WAR
	.align		4
.L_85:
        /*008c*/ 	.byte	0x04, 0x36
        /*008e*/ 	.short	(.L_87 - .L_86)
.L_86:
        /*0090*/ 	.word	0x00000008
.L_87:


//--------------------- .nv.info._Z8activateiiPf  --------------------------
	.section	.nv.info._Z8activateiiPf,"",@"SHT_CUDA_INFO"
	.sectionflags	@""
	.align	4


	//----- nvinfo : EIATTR_CUDA_API_VERSION
	.align		4
        /*0000*/ 	.byte	0x04, 0x37
        /*0002*/ 	.short	(.L_89 - .L_88)
.L_88:
        /*0004*/ 	.word	0x00000082


	//----- nvinfo : EIATTR_KPARAM_INFO
	.align		4
.L_89:
        /*0008*/ 	.byte	0x04, 0x17
        /*000a*/ 	.short	(.L_91 - .L_90)
.L_90:
        /*000c*/ 	.word	0x00000000
        /*0010*/ 	.short	0x0002
        /*0012*/ 	.short	0x0008
        /*0014*/ 	.byte	0x00, 0xf5, 0x21, 0x00


	//----- nvinfo : EIATTR_KPARAM_INFO
	.align		4
.L_91:
        /*0018*/ 	.byte	0x04, 0x17
        /*001a*/ 	.short	(.L_93 - .L_92)
.L_92:
        /*001c*/ 	.word	0x00000000
        /*0020*/ 	.short	0x0001
        /*0022*/ 	.short	0x0004
        /*0024*/ 	.byte	0x00, 0xf0, 0x11, 0x00


	//----- nvinfo : EIATTR_KPARAM_INFO
	.align		4
.L_93:
        /*0028*/ 	.byte	0x04, 0x17
        /*002a*/ 	.short	(.L_95 - .L_94)
.L_94:
        /*002c*/ 	.word	0x00000000
        /*0030*/ 	.short	0x0000
        /*0032*/ 	.short	0x0000
        /*0034*/ 	.byte	0x00, 0xf0, 0x11, 0x00


	//----- nvinfo : EIATTR_SPARSE_MMA_MASK
	.align		4
.L_95:
        /*0038*/ 	.byte	0x03, 0x50
        /*003a*/ 	.short	0x0000


	//----- nvinfo : EIATTR_MAXREG_COUNT
	.align		4
        /*003c*/ 	.byte	0x03, 0x1b
        /*003e*/ 	.short	0x00ff


	//----- nvinfo : EIATTR_MERCURY_ISA_VERSION
	.align		4
        /*0040*/ 	.byte	0x03, 0x5f
        /*0042*/ 	.short	0x0101


	//----- nvinfo : EIATTR_VRC_CTA_INIT_COUNT
	.align		4
        /*0044*/ 	.byte	0x02, 0x4a
	.zero		1
	.zero		1


	//----- nvinfo : EIATTR_EXIT_INSTR_OFFSETS
	.align		4
        /*0048*/ 	.byte	0x04, 0x1c
        /*004a*/ 	.short	(.L_97 - .L_96)


	//   ....[0]....
.L_96:
        /*004c*/ 	.word	0x00000070


	//   ....[1]....
        /*0050*/ 	.word	0x00000200


	//----- nvinfo : EIATTR_CBANK_PARAM_SIZE
	.align		4
.L_97:
        /*0054*/ 	.byte	0x03, 0x19
        /*0056*/ 	.short	0x0010


	//----- nvinfo : EIATTR_PARAM_CBANK
	.align		4
        /*0058*/ 	.byte	0x04, 0x0a
        /*005a*/ 	.short	(.L_99 - .L_98)
	.align		4
.L_98:
        /*005c*/ 	.word	index@(.nv.constant0._Z8activateiiPf)
        /*0060*/ 	.short	0x0380
        /*0062*/ 	.short	0x0010


	//----- nvinfo : EIATTR_SW_WAR
	.align		4
.L_99:
        /*0064*/ 	.byte	0x04, 0x36
        /*0066*/ 	.short	(.L_101 - .L_100)
.L_100:
        /*0068*/ 	.word	0x00000008
.L_101:


//--------------------- .nv.info._Z7addBiasiiPfS_ --------------------------
	.section	.nv.info._Z7addBiasiiPfS_,"",@"SHT_CUDA_INFO"
	.sectionflags	@""
	.align	4


	//----- nvinfo : EIATTR_CUDA_API_VERSION
	.align		4
        /*0000*/ 	.byte	0x04, 0x37
        /*0002*/ 	.short	(.L_103 - .L_102)
.L_102:
        /*0004*/ 	.word	0x00000082


	//----- nvinfo : EIATTR_KPARAM_INFO
	.align		4
.L_103:
        /*0008*/ 	.byte	0x04, 0x17
        /*000a*/ 	.short	(.L_105 - .L_104)
.L_104:
        /*000c*/ 	.word	0x00000000
        /*0010*/ 	.short	0x0003
        /*0012*/ 	.short	0x0010
        /*0014*/ 	.byte	0x00, 0xf5, 0x21, 0x00


	//----- nvinfo : EIATTR_KPARAM_INFO
	.align		4
.L_105:
        /*0018*/ 	.byte	0x04, 0x17
        /*001a*/ 	.short	(.L_107 - .L_106)
.L_106:
        /*001c*/ 	.word	0x00000000
        /*0020*/ 	.short	0x0002
        /*0022*/ 	.short	0x0008
        /*0024*/ 	.byte	0x00, 0xf5, 0x21, 0x00


	//----- nvinfo : EIATTR_KPARAM_INFO
	.align		4
.L_107:
        /*0028*/ 	.byte	0x04, 0x17
        /*002a*/ 	.short	(.L_109 - .L_108)
.L_108:
        /*002c*/ 	.word	0x00000000
        /*0030*/ 	.short	0x0001
        /*0032*/ 	.short	0x0004
        /*0034*/ 	.byte	0x00, 0xf0, 0x11, 0x00


	//----- nvinfo : EIATTR_KPARAM_INFO
	.align		4
.L_109:
        /*0038*/ 	.byte	0x04, 0x17
        /*003a*/ 	.short	(.L_111 - .L_110)
.L_110:
        /*003c*/ 	.word	0x00000000
        /*0040*/ 	.short	0x0000
        /*0042*/ 	.short	0x0000
        /*0044*/ 	.byte	0x00, 0xf0, 0x11, 0x00


	//----- nvinfo : EIATTR_SPARSE_MMA_MASK
	.align		4
.L_111:
        /*0048*/ 	.byte	0x03, 0x50
        /*004a*/ 	.short	0x0000


	//----- nvinfo : EIATTR_MAXREG_COUNT
	.align		4
        /*004c*/ 	.byte	0x03, 0x1b
        /*004e*/ 	.short	0x00ff


	//----- nvinfo : EIATTR_MERCURY_ISA_VERSION
	.align		4
        /*0050*/ 	.byte	0x03, 0x5f
        /*0052*/ 	.short	0x0101


	//----- nvinfo : EIATTR_VRC_CTA_INIT_COUNT
	.align		4
        /*0054*/ 	.byte	0x02, 0x4a
	.zero		1
	.zero		1


	//----- nvinfo : EIATTR_EXIT_INSTR_OFFSETS
	.align		4
        /*0058*/ 	.byte	0x04, 0x1c
        /*005a*/ 	.short	(.L_113 - .L_112)


	//   ....[0]....
.L_112:
        /*005c*/ 	.word	0x00000070


	//   ....[1]....
        /*0060*/ 	.word	0x00000290


	//----- nvinfo : EIATTR_CBANK_PARAM_SIZE
	.align		4
.L_113:
        /*0064*/ 	.byte	0x03, 0x19
        /*0066*/ 	.short	0x0018


	//----- nvinfo : EIATTR_PARAM_CBANK
	.align		4
        /*0068*/ 	.byte	0x04, 0x0a
        /*006a*/ 	.short	(.L_115 - .L_114)
	.align		4
.L_114:
        /*006c*/ 	.word	index@(.nv.constant0._Z7addBiasiiPfS_)
        /*0070*/ 	.short	0x0380
        /*0072*/ 	.short	0x0018


	//----- nvinfo : EIATTR_SW_WAR
	.align		4
.L_115:
        /*0074*/ 	.byte	0x04, 0x36
        /*0076*/ 	.short	(.L_117 - .L_116)
.L_116:
        /*0078*/ 	.word	0x00000008
.L_117:


//--------------------- .nv.info._Z7softMaxiiPf   --------------------------
	.section	.nv.info._Z7softMaxiiPf,"",@"SHT_CUDA_INFO"
	.sectionflags	@""
	.align	4


	//----- nvinfo : EIATTR_CUDA_API_VERSION
	.align		4
        /*0000*/ 	.byte	0x04, 0x37
        /*0002*/ 	.short	(.L_119 - .L_118)
.L_118:
        /*0004*/ 	.word	0x00000082


	//----- nvinfo : EIATTR_KPARAM_INFO
	.align		4
.L_119:
        /*0008*/ 	.byte	0x04, 0x17
        /*000a*/ 	.short	(.L_121 - .L_120)
.L_120:
        /*000c*/ 	.word	0x00000000
        /*0010*/ 	.short	0x0002
        /*0012*/ 	.short	0x0008
        /*0014*/ 	.byte	0x00, 0xf5, 0x21, 0x00


	//----- nvinfo : EIATTR_KPARAM_INFO
	.align		4
.L_121:
        /*0018*/ 	.byte	0x04, 0x17
        /*001a*/ 	.short	(.L_123 - .L_122)
.L_122:
        /*001c*/ 	.word	0x00000000
        /*0020*/ 	.short	0x0001
        /*0022*/ 	.short	0x0004
        /*0024*/ 	.byte	0x00, 0xf0, 0x11, 0x00


	//----- nvinfo : EIATTR_KPARAM_INFO
	.align		4
.L_123:
        /*0028*/ 	.byte	0x04, 0x17
        /*002a*/ 	.short	(.L_125 - .L_124)
.L_124:
        /*002c*/ 	.word	0x00000000
        /*0030*/ 	.short	0x0000
        /*0032*/ 	.short	0x0000
        /*0034*/ 	.byte	0x00, 0xf0, 0x11, 0x00


	//----- nvinfo : EIATTR_SPARSE_MMA_MASK
	.align		4
.L_125:
        /*0038*/ 	.byte	0x03, 0x50
        /*003a*/ 	.short	0x0000


	//----- nvinfo : EIATTR_MAXREG_COUNT
	.align		4
        /*003c*/ 	.byte	0x03, 0x1b
        /*003e*/ 	.short	0x00ff


	//----- nvinfo : EIATTR_MERCURY_ISA_VERSION
	.align		4
        /*0040*/ 	.byte	0x03, 0x5f
        /*0042*/ 	.short	0x0101


	//----- nvinfo : EIATTR_VRC_CTA_INIT_COUNT
	.align		4
        /*0044*/ 	.byte	0x02, 0x4a
	.zero		1
	.zero		1


	//----- nvinfo : EIATTR_EXIT_INSTR_OFFSETS
	.align		4
        /*0048*/ 	.byte	0x04, 0x1c
        /*004a*/ 	.short	(.L_127 - .L_126)


	//   ....[0]....
.L_126:
        /*004c*/ 	.word	0x00000080


	//   ....[1]....
        /*0050*/ 	.word	0x00001210


	//   ....[2]....
        /*0054*/ 	.word	0x00001d70


	//   ....[3]....
        /*0058*/ 	.word	0x00002360


	//   ....[4]....
        /*005c*/ 	.word	0x000026a0


	//   ....[5]....
        /*0060*/ 	.word	0x00002820


	//----- nvinfo : EIATTR_CRS_STACK_SIZE
	.align		4
.L_127:
        /*0064*/ 	.byte	0x04, 0x1e
        /*0066*/ 	.short	(.L_129 - .L_128)
.L_128:
        /*0068*/ 	.word	0x00000000


	//----- nvinfo : EIATTR_CBANK_PARAM_SIZE
	.align		4
.L_129:
        /*006c*/ 	.byte	0x03, 0x19
        /*006e*/ 	.short	0x0010


	//----- nvinfo : EIATTR_PARAM_CBANK
	.align		4
        /*0070*/ 	.byte	0x04, 0x0a
        /*0072*/ 	.short	(.L_131 - .L_130)
	.align		4
.L_130:
        /*0074*/ 	.word	index@(.nv.constant0._Z7softMaxiiPf)
        /*0078*/ 	.short	0x0380
        /*007a*/ 	.short	0x0010


	//----- nvinfo : EIATTR_SW_WAR
	.align		4
.L_131:
        /*007c*/ 	.byte	0x04, 0x36
        /*007e*/ 	.short	(.L_133 - .L_132)
.L_132:
        /*0080*/ 	.word	0x00000008
.L_133:


//--------------------- .nv.info._Z9setRowValiiPff --------------------------
	.section	.nv.info._Z9setRowValiiPff,"",@"SHT_CUDA_INFO"
	.sectionflags	@""
	.align	4


	//----- nvinfo : EIATTR_CUDA_API_VERSION
	.align		4
        /*0000*/ 	.byte	0x04, 0x37
        /*0002*/ 	.short	(.L_135 - .L_134)
.L_134:
        /*0004*/ 	.word	0x00000082


	//----- nvinfo : EIATTR_KPARAM_INFO
	.align		4
.L_135:
        /*0008*/ 	.byte	0x04, 0x17
        /*000a*/ 	.short	(.L_137 - .L_136)
.L_136:
        /*000c*/ 	.word	0x00000000
        /*0010*/ 	.short	0x0003
        /*0012*/ 	.short	0x0010
        /*0014*/ 	.byte	0x00, 0xf0, 0x11, 0x00


	//----- nvinfo : EIATTR_KPARAM_INFO
	.align		4
.L_137:
        /*0018*/ 	.byte	0x04, 0x17
        /*001a*/ 	.short	(.L_139 - .L_138)
.L_138:
        /*001c*/ 	.word	0x00000000
        /*0020*/ 	.short	0x0002
        /*0022*/ 	.short	0x0008
        /*0024*/ 	.byte	0x00, 0xf5, 0x21, 0x00


	//----- nvinfo : EIATTR_KPARAM_INFO
	.align		4
.L_139:
        /*0028*/ 	.byte	0x04, 0x17
        /*002a*/ 	.short	(.L_141 - .L_140)
.L_140:
        /*002c*/ 	.word	0x00000000
        /*0030*/ 	.short	0x0001
        /*0032*/ 	.short	0x0004
        /*0034*/ 	.byte	0x00, 0xf0, 0x11, 0x00


	//----- nvinfo : EIATTR_KPARAM_INFO
	.align		4
.L_141:
        /*0038*/ 	.byte	0x04, 0x17
        /*003a*/ 	.short	(.L_143 - .L_142)
.L_142:
        /*003c*/ 	.word	0x00000000
        /*0040*/ 	.short	0x0000
        /*0042*/ 	.short	0x0000
        /*0044*/ 	.byte	0x00, 0xf0, 0x11, 0x00


	//----- nvinfo : EIATTR_SPARSE_MMA_MASK
	.align		4
.L_143:
        /*0048*/ 	.byte	0x03, 0x50
        /*004a*/ 	.short	0x0000


	//----- nvinfo : EIATTR_MAXREG_COUNT
	.align		4
        /*004c*/ 	.byte	0x03, 0x1b
        /*004e*/ 	.short	0x00ff


	//----- nvinfo : EIATTR_MERCURY_ISA_VERSION
	.align		4
        /*0050*/ 	.byte	0x03, 0x5f
        /*0052*/ 	.short	0x0101


	//----- nvinfo : EIATTR_VRC_CTA_INIT_COUNT
	.align		4
        /*0054*/ 	.byte	0x02, 0x4a
	.zero		1
	.zero		1


	//----- nvinfo : EIATTR_EXIT_INSTR_OFFSETS
	.align		4
        /*0058*/ 	.byte	0x04, 0x1c
        /*005a*/ 	.short	(.L_145 - .L_144)


	//   ....[0]....
.L_144:
        /*005c*/ 	.word	0x00000070


	//   ....[1]....
        /*0060*/ 	.word	0x000000f0


	//----- nvinfo : EIATTR_CBANK_PARAM_SIZE
	.align		4
.L_145:
        /*0064*/ 	.byte	0x03, 0x19
        /*0066*/ 	.short	0x0014


	//----- nvinfo : EIATTR_PARAM_CBANK
	.align		4
        /*0068*/ 	.byte	0x04, 0x0a
        /*006a*/ 	.short	(.L_147 - .L_146)
	.align		4
.L_146:
        /*006c*/ 	.word	index@(.nv.constant0._Z9setRowValiiPff)
        /*0070*/ 	.short	0x0380
        /*0072*/ 	.short	0x0014


	//----- nvinfo : EIATTR_SW_WAR
	.align		4
.L_147:
        /*0074*/ 	.byte	0x04, 0x36
        /*0076*/ 	.short	(.L_149 - .L_148)
.L_148:
        /*0078*/ 	.word	0x00000008
.L_149:


//--------------------- .nv.info._Z13transposeSimpiiPfS_ --------------------------
	.section	.nv.info._Z13transposeSimpiiPfS_,"",@"SHT_CUDA_INFO"
	.sectionflags	@""
	.align	4


	//----- nvinfo : EIATTR_CUDA_API_VERSION
	.align		4
        /*0000*/ 	.byte	0x04, 0x37
        /*0002*/ 	.short	(.L_151 - .L_150)
.L_150:
        /*0004*/ 	.word	0x00000082


	//----- nvinfo : EIATTR_KPARAM_INFO
	.align		4
.L_151:
        /*0008*/ 	.byte	0x04, 0x17
        /*000a*/ 	.short	(.L_153 - .L_152)
.L_152:
        /*000c*/ 	.word	0x00000000
        /*0010*/ 	.short	0x0003
        /*0012*/ 	.short	0x0010
        /*0014*/ 	.byte	0x00, 0xf5, 0x21, 0x00


	//----- nvinfo : EIATTR_KPARAM_INFO
	.align		4
.L_153:
        /*0018*/ 	.byte	0x04, 0x17
        /*001a*/ 	.short	(.L_155 - .L_154)
.L_154:
        /*001c*/ 	.word	0x00000000
        /*0020*/ 	.short	0x0002
        /*0022*/ 	.short	0x0008
        /*0024*/ 	.byte	0x00, 0xf5, 0x21, 0x00


	//----- nvinfo : EIATTR_KPARAM_INFO
	.align		4
.L_155:
        /*0028*/ 	.byte	0x04, 0x17
        /*002a*/ 	.short	(.L_157 - .L_156)
.L_156:
        /*002c*/ 	.word	0x00000000
        /*0030*/ 	.short	0x0001
        /*0032*/ 	.short	0x0004
        /*0034*/ 	.byte	0x00, 0xf0, 0x11, 0x00


	//----- nvinfo : EIATTR_KPARAM_INFO
	.align		4
.L_157:
        /*0038*/ 	.byte	0x04, 0x17
        /*003a*/ 	.short	(.L_159 - .L_158)
.L_158:
        /*003c*/ 	.word	0x00000000
        /*0040*/ 	.short	0x0000
        /*0042*/ 	.short	0x0000
        /*0044*/ 	.byte	0x00, 0xf0, 0x11, 0x00


	//----- nvinfo : EIATTR_SPARSE_MMA_MASK
	.align		4
.L_159:
        /*0048*/ 	.byte	0x03, 0x50
        /*004a*/ 	.short	0x0000


	//----- nvinfo : EIATTR_MAXREG_COUNT
	.align		4
        /*004c*/ 	.byte	0x03, 0x1b
        /*004e*/ 	.short	0x00ff


	//----- nvinfo : EIATTR_MERCURY_ISA_VERSION
	.align		4
        /*0050*/ 	.byte	0x03, 0x5f
        /*0052*/ 	.short	0x0101


	//----- nvinfo : EIATTR_VRC_CTA_INIT_COUNT
	.align		4
        /*0054*/ 	.byte	0x02, 0x4a
	.zero		1
	.zero		1


	//----- nvinfo : EIATTR_EXIT_INSTR_OFFSETS
	.align		4
        /*0058*/ 	.byte	0x04, 0x1c
        /*005a*/ 	.short	(.L_161 - .L_160)


	//   ....[0]....
.L_160:
        /*005c*/ 	.word	0x00000070


	//   ....[1]....
        /*0060*/ 	.word	0x00000380


	//----- nvinfo : EIATTR_CBANK_PARAM_SIZE
	.align		4
.L_161:
        /*0064*/ 	.byte	0x03, 0x19
        /*0066*/ 	.short	0x0018


	//----- nvinfo : EIATTR_PARAM_CBANK
	.align		4
        /*0068*/ 	.byte	0x04, 0x0a
        /*006a*/ 	.short	(.L_163 - .L_162)
	.align		4
.L_162:
        /*006c*/ 	.word	index@(.nv.constant0._Z13transposeSimpiiPfS_)
        /*0070*/ 	.short	0x0380
        /*0072*/ 	.short	0x0018


	//----- nvinfo : EIATTR_SW_WAR
	.align		4
.L_163:
        /*0074*/ 	.byte	0x04, 0x36
        /*0076*/ 	.short	(.L_165 - .L_164)
.L_164:
        /*0078*/ 	.word	0x00000008
.L_165:


//--------------------- .nv.info._Z10matMulSimpiiiPfS_S_ --------------------------
	.section	.nv.info._Z10matMulSimpiiiPfS_S_,"",@"SHT_CUDA_INFO"
	.sectionflags	@""
	.align	4


	//----- nvinfo : EIATTR_CUDA_API_VERSION
	.align		4
        /*0000*/ 	.byte	0x04, 0x37
        /*0002*/ 	.short	(.L_167 - .L_166)
.L_166:
        /*0004*/ 	.word	0x00000082


	//----- nvinfo : EIATTR_KPARAM_INFO
	.align		4
.L_167:
        /*0008*/ 	.byte	0x04, 0x17
        /*000a*/ 	.short	(.L_169 - .L_168)
.L_168:
        /*000c*/ 	.word	0x00000000
        /*0010*/ 	.short	0x0005
        /*0012*/ 	.short	0x0020
        /*0014*/ 	.byte	0x00, 0xf5, 0x21, 0x00


	//----- nvinfo : EIATTR_KPARAM_INFO
	.align		4
.L_169:
        /*0018*/ 	.byte	0x04, 0x17
        /*001a*/ 	.short	(.L_171 - .L_170)
.L_170:
        /*001c*/ 	.word	0x00000000
        /*0020*/ 	.short	0x0004
        /*0022*/ 	.short	0x0018
        /*0024*/ 	.byte	0x00, 0xf5, 0x21, 0x00


	//----- nvinfo : EIATTR_KPARAM_INFO
	.align		4
.L_171:
        /*0028*/ 	.byte	0x04, 0x17
        /*002a*/ 	.short	(.L_173 - .L_172)
.L_172:
        /*002c*/ 	.word	0x00000000
        /*0030*/ 	.short	0x0003
        /*0032*/ 	.short	0x0010
        /*0034*/ 	.byte	0x00, 0xf5, 0x21, 0x00


	//----- nvinfo : EIATTR_KPARAM_INFO
	.align		4
.L_173:
        /*0038*/ 	.byte	0x04, 0x17
        /*003a*/ 	.short	(.L_175 - .L_174)
.L_174:
        /*003c*/ 	.word	0x00000000
        /*0040*/ 	.short	0x0002
        /*0042*/ 	.short	0x0008
        /*0044*/ 	.byte	0x00, 0xf0, 0x11, 0x00


	//----- nvinfo : EIATTR_KPARAM_INFO
	.align		4
.L_175:
        /*0048*/ 	.byte	0x04, 0x17
        /*004a*/ 	.short	(.L_177 - .L_176)
.L_176:
        /*004c*/ 	.word	0x00000000
        /*0050*/ 	.short	0x0001
        /*0052*/ 	.short	0x0004
        /*0054*/ 	.byte	0x00, 0xf0, 0x11, 0x00


	//----- nvinfo : EIATTR_KPARAM_INFO
	.align		4
.L_177:
        /*0058*/ 	.byte	0x04, 0x17
        /*005a*/ 	.short	(.L_179 - .L_178)
.L_178:
        /*005c*/ 	.word	0x00000000
        /*0060*/ 	.short	0x0000
        /*0062*/ 	.short	0x0000
        /*0064*/ 	.byte	0x00, 0xf0, 0x11, 0x00


	//----- nvinfo : EIATTR_SPARSE_MMA_MASK
	.align		4
.L_179:
        /*0068*/ 	.byte	0x03, 0x50
        /*006a*/ 	.short	0x0000


	//----- nvinfo : EIATTR_MAXREG_COUNT
	.align		4
        /*006c*/ 	.byte	0x03, 0x1b
        /*006e*/ 	.short	0x00ff


	//----- nvinfo : EIATTR_MERCURY_ISA_VERSION
	.align		4
        /*0070*/ 	.byte	0x03, 0x5f
        /*0072*/ 	.short	0x0101


	//----- nvinfo : EIATTR_VRC_CTA_INIT_COUNT
	.align		4
        /*0074*/ 	.byte	0x02, 0x4a
	.zero		1
	.zero		1


	//----- nvinfo : EIATTR_EXIT_INSTR_OFFSETS
	.align		4
        /*0078*/ 	.byte	0x04, 0x1c
        /*007a*/ 	.short	(.L_181 - .L_180)


	//   ....[0]....
.L_180:
        /*007c*/ 	.word	0x000001e0


	//   ....[1]....
        /*0080*/ 	.word	0x000002b0


	//   ....[2]....
        /*0084*/ 	.word	0x000006c0


	//   ....[3]....
        /*0088*/ 	.word	0x000008b0


	//   ....[4]....
        /*008c*/ 	.word	0x00000a00


	//   ....[5]....
        /*0090*/ 	.word	0x00000ab0


	//----- nvinfo : EIATTR_CBANK_PARAM_SIZE
	.align		4
.L_181:
        /*0094*/ 	.byte	0x03, 0x19
        /*0096*/ 	.short	0x0028


	//----- nvinfo : EIATTR_PARAM_CBANK
	.align		4
        /*0098*/ 	.byte	0x04, 0x0a
        /*009a*/ 	.short	(.L_183 - .L_182)
	.align		4
.L_182:
        /*009c*/ 	.word	index@(.nv.constant0._Z10matMulSimpiiiPfS_S_)
        /*00a0*/ 	.short	0x0380
        /*00a2*/ 	.short	0x0028


	//----- nvinfo : EIATTR_SW_WAR
	.align		4
.L_183:
        /*00a4*/ 	.byte	0x04, 0x36
        /*00a6*/ 	.short	(.L_185 - .L_184)
.L_184:
        /*00a8*/ 	.word	0x00000008
.L_185:


//--------------------- .nv.callgraph             --------------------------
	.section	.nv.callgraph,"",@"SHT_CUDA_CALLGRAPH"
	.align	4
	.sectionentsize	8
	.align		4
        /*0000*/ 	.word	0x00000000
	.align		4
        /*0004*/ 	.word	0xffffffff
	.align		4
        /*0008*/ 	.word	0x00000000
	.align		4
        /*000c*/ 	.word	0xfffffffe
	.align		4
        /*0010*/ 	.word	0x00000000
	.align		4
        /*0014*/ 	.word	0xfffffffd
	.align		4
        /*0018*/ 	.word	0x00000000
	.align		4
        /*001c*/ 	.word	0xfffffffc


//--------------------- .text._Z11makePredictiiPfS_ --------------------------
	.section	.text._Z11makePredictiiPfS_,"ax",@progbits
	.align	128
        .global         _Z11makePredictiiPfS_
        .type           _Z11makePredictiiPfS_,@function
        .size           _Z11makePredictiiPfS_,(.L_x_90 - _Z11makePredictiiPfS_)
        .other          _Z11makePredictiiPfS_,@"STO_CUDA_ENTRY STV_DEFAULT"
_Z11makePredictiiPfS_:
.text._Z11makePredictiiPfS_:
[----:B------:R-:W-:Y:S01]  /*0000*/  LDC R1, c[0x0][0x37c] ;  /* 0x0000df00ff017b82 */ /* 0x000fe20000000800 */
[----:B------:R-:W0:Y:S07]  /*0010*/  S2R R2, SR_TID.X ;  /* 0x0000000000027919 */ /* 0x000e2e0000002100 */
[----:B------:R-:W0:Y:S08]  /*0020*/  S2UR UR4, SR_CTAID.X ;  /* 0x00000000000479c3 */ /* 0x000e300000002500 */
[----:B------:R-:W0:Y:S08]  /*0030*/  LDC R3, c[0x0][0x360] ;  /* 0x0000d800ff037b82 */ /* 0x000e300000000800 */
[----:B------:R-:W1:Y:S01]  /*0040*/  LDC R0, c[0x0][0x380] ;  /* 0x0000e000ff007b82 */ /* 0x000e620000000800 */
[----:B0-----:R-:W-:-:S05]  /*0050*/  IMAD R3, R3, UR4, R2 ;  /* 0x0000000403037c24 */ /* 0x001fca000f8e0202 */
[----:B-1----:R-:W-:-:S13]  /*0060*/  ISETP.GE.AND P0, PT, R3, R0, PT ;  /* 0x000000000300720c */ /* 0x002fda0003f06270 */
[----:B------:R-:W-:Y:S05]  /*0070*/  @P0 EXIT ;  /* 0x000000000000094d */ /* 0x000fea0003800000 */
[----:B------:R-:W0:Y:S01]  /*0080*/  LDCU UR6, c[0x0][0x384] ;  /* 0x00007080ff0677ac */ /* 0x000e220008000800 */
[----:B------:R-:W-:Y:S01]  /*0090*/  IMAD.MOV.U32 R2, RZ, RZ, -0x40800000 ;  /* 0xbf800000ff027424 */ /* 0x000fe200078e00ff */
[----:B------:R-:W1:Y:S01]  /*00a0*/  LDCU.64 UR10, c[0x0][0x358] ;  /* 0x00006b00ff0a77ac */ /* 0x000e620008000a00 */
[----:B0-----:R-:W-:-:S09]  /*00b0*/  UISETP.GE.AND UP0, UPT, UR6, 0x1, UPT ;  /* 0x000000010600788c */ /* 0x001fd2000bf06270 */
[----:B-1----:R-:W-:Y:S05]  /*00c0*/  BRA.U !UP0, `(.L_x_0) ;  /* 0x0000000d084c7547 */ /* 0x002fea000b800000 */
[----:B------:R-:W-:Y:S01]  /*00d0*/  UISETP.GE.U32.AND UP1, UPT, UR6, 0x10, UPT ;  /* 0x000000100600788c */ /* 0x000fe2000bf26070 */
[----:B------:R-:W-:Y:S01]  /*00e0*/  IMAD.MOV.U32 R2, RZ, RZ, -0x40800000 ;  /* 0xbf800000ff027424 */ /* 0x000fe200078e00ff */
[----:B------:R-:W-:Y:S01]  /*00f0*/  ULOP3.LUT UR7, UR6, 0xf, URZ, 0xc0, !UPT ;  /* 0x0000000f06077892 */ /* 0x000fe2000f8ec0ff */
[----:B------:R-:W-:Y:S01]  /*0100*/  IMAD.MOV.U32 R4, RZ, RZ, -0x40800000 ;  /* 0xbf800000ff047424 */ /* 0x000fe200078e00ff */
[----:B------:R-:W-:Y:S02]  /*0110*/  UMOV UR4, URZ ;  /* 0x000000ff00047c82 */ /* 0x000fe40008000000 */
[----:B------:R-:W-:-:S03]  /*0120*/  UISETP.NE.AND UP0, UPT, UR7, URZ, UPT ;  /* 0x000000ff0700728c */ /* 0x000fc6000bf05270 */
[----:B------:R-:W-:Y:S08]  /*0130*/  BRA.U !UP1, `(.L_x_1) ;  /* 0x0000000509a07547 */ /* 0x000ff0000b800000 */
[----:B------:R-:W0:Y:S01]  /*0140*/  LDC.64 R14, c[0x0][0x388] ;  /* 0x0000e200ff0e7b82 */ /* 0x000e220000000a00 */
[----:B------:R-:W-:Y:S01]  /*0150*/  IMAD.MOV.U32 R2, RZ, RZ, -0x40800000 ;  /* 0xbf800000ff027424 */ /* 0x000fe200078e00ff */
[----:B------:R-:W-:Y:S01]  /*0160*/  ULOP3.LUT UR4, UR6, 0x7ffffff0, URZ, 0xc0, !UPT ;  /* 0x7ffffff006047892 */ /* 0x000fe2000f8ec0ff */
[----:B------:R-:W-:Y:S01]  /*0170*/  IMAD.MOV.U32 R5, RZ, RZ, R3 ;  /* 0x000000ffff057224 */ /* 0x000fe200078e0003 */
[----:B------:R-:W-:-:S10]  /*0180*/  UMOV UR5, URZ ;  /* 0x000000ff00057c82 */ /* 0x000fd40008000000 */
.L_x_2:
[----:B0-----:R-:W-:-:S05]  /*0190*/  IMAD.WIDE R10, R5, 0x4, R14 ;  /* 0x00000004050a7825 */ /* 0x001fca00078e020e */
[----:B------:R-:W2:Y:S01]  /*01a0*/  LDG.E R7, desc[UR10][R10.64] ;  /* 0x0000000a0a077981 */ /* 0x000ea2000c1e1900 */
[----:B------:R-:W-:-:S05]  /*01b0*/  IMAD.WIDE R16, R0, 0x4, R10 ;  /* 0x0000000400107825 */ /* 0x000fca00078e020a */
[----:B------:R-:W3:Y:S01]  /*01c0*/  LDG.E R6, desc[UR10][R16.64] ;  /* 0x0000000a10067981 */ /* 0x000ee2000c1e1900 */
[----:B------:R-:W-:-:S05]  /*01d0*/  IMAD.WIDE R18, R0, 0x4, R16 ;  /* 0x0000000400127825 */ /* 0x000fca00078e0210 */
[----:B------:R0:W4:Y:S01]  /*01e0*/  LDG.E R8, desc[UR10][R18.64] ;  /* 0x0000000a12087981 */ /* 0x000122000c1e1900 */
[----:B------:R-:W-:-:S05]  /*01f0*/  IMAD.WIDE R24, R0, 0x4, R18 ;  /* 0x0000000400187825 */ /* 0x000fca00078e0212 */
[----:B------:R-:W5:Y:S01]  /*0200*/  LDG.E R9, desc[UR10][R24.64] ;  /* 0x0000000a18097981 */ /* 0x000f62000c1e1900 */
[----:B------:R-:W-:-:S05]  /*0210*/  IMAD.WIDE R28, R0, 0x4, R24 ;  /* 0x00000004001c7825 */ /* 0x000fca00078e0218 */
[----:B------:R-:W5:Y:S01]  /*0220*/  LDG.E R27, desc[UR10][R28.64] ;  /* 0x0000000a1c1b7981 */ /* 0x000f62000c1e1900 */
[----:B0-----:R-:W-:-:S05]  /*0230*/  IMAD.WIDE R18, R0, 0x4, R28 ;  /* 0x0000000400127825 */ /* 0x001fca00078e021c */
[----:B------:R-:W5:Y:S01]  /*0240*/  LDG.E R26, desc[UR10][R18.64] ;  /* 0x0000000a121a7981 */ /* 0x000f62000c1e1900 */
[----:B------:R-:W-:-:S05]  /*0250*/  IMAD.WIDE R20, R0, 0x4, R18 ;  /* 0x0000000400147825 */ /* 0x000fca00078e0212 */
[----:B------:R0:W5:Y:S02]  /*0260*/  LDG.E R13, desc[UR10][R20.64] ;  /* 0x0000000a140d7981 */ /* 0x000164000c1e1900 */
[----:B0-----:R-:W-:-:S05]  /*0270*/  IMAD.WIDE R20, R0, 0x4, R20 ;  /* 0x0000000400147825 */ /* 0x001fca00078e0214 */
[----:B------:R-:W5:Y:S01]  /*0280*/  LDG.E R12, desc[UR10][R20.64] ;  /* 0x0000000a140c7981 */ /* 0x000f62000c1e1900 */
[----:B------:R-:W-:-:S05]  /*0290*/  IMAD.WIDE R22, R0, 0x4, R20 ;  /* 0x0000000400167825 */ /* 0x000fca00078e0214 */
[----:B------:R-:W5:Y:S01]  /*02a0*/  LDG.E R11, desc[UR10][R22.64] ;  /* 0x0000000a160b7981 */ /* 0x000f62000c1e1900 */
[----:B------:R-:W-:-:S05]  /*02b0*/  IMAD.WIDE R24, R0, 0x4, R22 ;  /* 0x0000000400187825 */ /* 0x000fca00078e0216 */
[----:B------:R-:W5:Y:S01]  /*02c0*/  LDG.E R10, desc[UR10][R24.64] ;  /* 0x0000000a180a7981 */ /* 0x000f62000c1e1900 */
[----:B------:R-:W-:-:S05]  /*02d0*/  IMAD.WIDE R16, R0, 0x4, R24 ;  /* 0x0000000400107825 */ /* 0x000fca00078e0218 */
[----:B------:R0:W5:Y:S02]  /*02e0*/  LDG.E R28, desc[UR10][R16.64] ;  /* 0x0000000a101c7981 */ /* 0x000164000c1e1900 */
[----:B0-----:R-:W-:-:S05]  /*02f0*/  IMAD.WIDE R16, R0, 0x4, R16 ;  /* 0x0000000400107825 */ /* 0x001fca00078e0210 */
[----:B------:R-:W5:Y:S01]  /*0300*/  LDG.E R29, desc[UR10][R16.64] ;  /* 0x0000000a101d7981 */ /* 0x000f62000c1e1900 */
[----:B------:R-:W-:-:S04]  /*0310*/  IMAD.WIDE R18, R0, 0x4, R16 ;  /* 0x0000000400127825 */ /* 0x000fc800078e0210 */
[C---:B------:R-:W-:Y:S01]  /*0320*/  IMAD.WIDE R20, R0.reuse, 0x4, R18 ;  /* 0x0000000400147825 */ /* 0x040fe200078e0212 */
[----:B------:R-:W5:Y:S03]  /*0330*/  LDG.E R16, desc[UR10][R18.64] ;  /* 0x0000000a12107981 */ /* 0x000f66000c1e1900 */
[C---:B------:R-:W-:Y:S01]  /*0340*/  IMAD.WIDE R22, R0.reuse, 0x4, R20 ;  /* 0x0000000400167825 */ /* 0x040fe200078e0214 */
[----:B------:R-:W5:Y:S03]  /*0350*/  LDG.E R18, desc[UR10][R20.64] ;  /* 0x0000000a14127981 */ /* 0x000f66000c1e1900 */
[C---:B------:R-:W-:Y:S01]  /*0360*/  IMAD.WIDE R24, R0.reuse, 0x4, R22 ;  /* 0x0000000400187825 */ /* 0x040fe200078e0216 */
[----:B------:R-:W5:Y:S05]  /*0370*/  LDG.E R19, desc[UR10][R22.64] ;  /* 0x0000000a16137981 */ /* 0x000f6a000c1e1900 */
[----:B------:R-:W5:Y:S01]  /*0380*/  LDG.E R24, desc[UR10][R24.64] ;  /* 0x0000000a18187981 */ /* 0x000f62000c1e1900 */
[----:B------:R-:W-:Y:S01]  /*0390*/  UIADD3 UR8, UPT, UPT, UR5, 0x1, URZ ;  /* 0x0000000105087890 */ /* 0x000fe2000fffe0ff */
[----:B------:R-:W-:Y:S01]  /*03a0*/  IMAD R5, R0, 0x10, R5 ;  /* 0x0000001000057824 */ /* 0x000fe200078e0205 */
[----:B------:R-:W-:Y:S01]  /*03b0*/  UIADD3 UR9, UPT, UPT, UR5, 0x5, URZ ;  /* 0x0000000505097890 */ /* 0x000fe2000fffe0ff */
[----:B--2---:R-:W-:-:S04]  /*03c0*/  FSETP.GT.AND P3, PT, R7, R4, PT ;  /* 0x000000040700720b */ /* 0x004fc80003f64000 */
[----:B------:R-:W-:-:S04]  /*03d0*/  FSEL R7, R7, R4, P3 ;  /* 0x0000000407077208 */ /* 0x000fc80001800000 */
[----:B---3--:R-:W-:-:S04]  /*03e0*/  FSETP.GT.AND P4, PT, R6, R7, PT ;  /* 0x000000070600720b */ /* 0x008fc80003f84000 */
[----:B------:R-:W-:Y:S02]  /*03f0*/  FSEL R7, R6, R7, P4 ;  /* 0x0000000706077208 */ /* 0x000fe40002000000 */
[----:B------:R-:W-:Y:S02]  /*0400*/  @P3 I2FP.F32.U32 R2, UR5 ;  /* 0x0000000500023c45 */ /* 0x000fe40008201000 */
[----:B----4-:R-:W-:-:S04]  /*0410*/  FSETP.GT.AND P5, PT, R8, R7, PT ;  /* 0x000000070800720b */ /* 0x010fc80003fa4000 */
[----:B------:R-:W-:Y:S02]  /*0420*/  FSEL R8, R8, R7, P5 ;  /* 0x0000000708087208 */ /* 0x000fe40002800000 */
[----:B------:R-:W-:Y:S01]  /*0430*/  @P4 I2FP.F32.U32 R2, UR8 ;  /* 0x0000000800024c45 */ /* 0x000fe20008201000 */
[----:B------:R-:W-:Y:S01]  /*0440*/  UIADD3 UR8, UPT, UPT, UR5, 0x2, URZ ;  /* 0x0000000205087890 */ /* 0x000fe2000fffe0ff */
[----:B-----5:R-:W-:-:S04]  /*0450*/  FSETP.GT.AND P6, PT, R9, R8, PT ;  /* 0x000000080900720b */ /* 0x020fc80003fc4000 */
[----:B------:R-:W-:Y:S02]  /*0460*/  FSEL R8, R9, R8, P6 ;  /* 0x0000000809087208 */ /* 0x000fe40003000000 */
[----:B------:R-:W-:Y:S01]  /*0470*/  @P5 I2FP.F32.U32 R2, UR8 ;  /* 0x0000000800025c45 */ /* 0x000fe20008201000 */
[----:B------:R-:W-:Y:S01]  /*0480*/  UIADD3 UR8, UPT, UPT, UR5, 0x3, URZ ;  /* 0x0000000305087890 */ /* 0x000fe2000fffe0ff */
[----:B------:R-:W-:-:S04]  /*0490*/  FSETP.GT.AND P0, PT, R27, R8, PT ;  /* 0x000000081b00720b */ /* 0x000fc80003f04000 */
        /* <DEDUP_REMOVED lines=43> */
[----:B------:R-:W-:Y:S01]  /*0750*/  FSETP.GT.AND P0, PT, R24, R19, PT ;  /* 0x000000131800720b */ /* 0x000fe20003f04000 */
[----:B------:R-:W-:-:S03]  /*0760*/  UIADD3 UR5, UPT, UPT, UR5, 0x10, URZ ;  /* 0x0000001005057890 */ /* 0x000fc6000fffe0ff */
[----:B------:R-:W-:Y:S01]  /*0770*/  FSEL R4, R24, R19, P0 ;  /* 0x0000001318047208 */ /* 0x000fe20000000000 */
[----:B------:R-:W-:Y:S01]  /*0780*/  UISETP.NE.AND UP1, UPT, UR5, UR4, UPT ;  /* 0x000000040500728c */ /* 0x000fe2000bf25270 */
[----:B------:R-:W-:-:S07]  /*0790*/  @P3 I2FP.F32.U32 R2, UR8 ;  /* 0x0000000800023c45 */ /* 0x000fce0008201000 */
[----:B------:R-:W-:Y:S01]  /*07a0*/  @P0 I2FP.F32.U32 R2, UR9 ;  /* 0x0000000900020c45 */ /* 0x000fe20008201000 */
[----:B------:R-:W-:Y:S06]  /*07b0*/  BRA.U UP1, `(.L_x_2) ;  /* 0xfffffff901747547 */ /* 0x000fec000b83ffff */
.L_x_1:
[----:B------:R-:W-:Y:S05]  /*07c0*/  BRA.U !UP0, `(.L_x_0) ;  /* 0x00000005088c7547 */ /* 0x000fea000b800000 */
[----:B------:R-:W-:Y:S02]  /*07d0*/  UISETP.GE.U32.AND UP0, UPT, UR7, 0x8, UPT ;  /* 0x000000080700788c */ /* 0x000fe4000bf06070 */
[----:B------:R-:W-:-:S04]  /*07e0*/  ULOP3.LUT UR8, UR6, 0x7, URZ, 0xc0, !UPT ;  /* 0x0000000706087892 */ /* 0x000fc8000f8ec0ff */
[----:B------:R-:W-:-:S03]  /*07f0*/  UISETP.NE.AND UP1, UPT, UR8, URZ, UPT ;  /* 0x000000ff0800728c */ /* 0x000fc6000bf25270 */
[----:B------:R-:W-:Y:S08]  /*0800*/  BRA.U !UP0, `(.L_x_3) ;  /* 0x0000000108c87547 */ /* 0x000ff0000b800000 */
[----:B------:R-:W0:Y:S01]  /*0810*/  LDC.64 R6, c[0x0][0x388] ;  /* 0x0000e200ff067b82 */ /* 0x000e220000000a00 */
[----:B------:R-:W-:-:S04]  /*0820*/  IMAD R5, R0, UR4, R3 ;  /* 0x0000000400057c24 */ /* 0x000fc8000f8e0203 */
[----:B0-----:R-:W-:-:S05]  /*0830*/  IMAD.WIDE R6, R5, 0x4, R6 ;  /* 0x0000000405067825 */ /* 0x001fca00078e0206 */
[----:B------:R0:W2:Y:S01]  /*0840*/  LDG.E R5, desc[UR10][R6.64] ;  /* 0x0000000a06057981 */ /* 0x0000a2000c1e1900 */
[----:B------:R-:W-:-:S05]  /*0850*/  IMAD.WIDE R8, R0, 0x4, R6 ;  /* 0x0000000400087825 */ /* 0x000fca00078e0206 */
[----:B------:R1:W3:Y:S01]  /*0860*/  LDG.E R19, desc[UR10][R8.64] ;  /* 0x0000000a08137981 */ /* 0x0002e2000c1e1900 */
[----:B------:R-:W-:-:S05]  /*0870*/  IMAD.WIDE R10, R0, 0x4, R8 ;  /* 0x00000004000a7825 */ /* 0x000fca00078e0208 */
[----:B------:R-:W4:Y:S01]  /*0880*/  LDG.E R21, desc[UR10][R10.64] ;  /* 0x0000000a0a157981 */ /* 0x000f22000c1e1900 */
[----:B------:R-:W-:-:S05]  /*0890*/  IMAD.WIDE R12, R0, 0x4, R10 ;  /* 0x00000004000c7825 */ /* 0x000fca00078e020a */
[----:B------:R-:W5:Y:S01]  /*08a0*/  LDG.E R23, desc[UR10][R12.64] ;  /* 0x0000000a0c177981 */ /* 0x000f62000c1e1900 */
[----:B------:R-:W-:-:S05]  /*08b0*/  IMAD.WIDE R14, R0, 0x4, R12 ;  /* 0x00000004000e7825 */ /* 0x000fca00078e020c */
[----:B------:R-:W5:Y:S01]  /*08c0*/  LDG.E R25, desc[UR10][R14.64] ;  /* 0x0000000a0e197981 */ /* 0x000f62000c1e1900 */
[----:B------:R-:W-:-:S05]  /*08d0*/  IMAD.WIDE R16, R0, 0x4, R14 ;  /* 0x0000000400107825 */ /* 0x000fca00078e020e */
[----:B------:R-:W5:Y:S01]  /*08e0*/  LDG.E R27, desc[UR10][R16.64] ;  /* 0x0000000a101b7981 */ /* 0x000f62000c1e1900 */
[----:B0-----:R-:W-:-:S05]  /*08f0*/  IMAD.WIDE R6, R0, 0x4, R16 ;  /* 0x0000000400067825 */ /* 0x001fca00078e0210 */
[----:B------:R-:W5:Y:S01]  /*0900*/  LDG.E R29, desc[UR10][R6.64] ;  /* 0x0000000a061d7981 */ /* 0x000f62000c1e1900 */
[----:B-1----:R-:W-:-:S06]  /*0910*/  IMAD.WIDE R8, R0, 0x4, R6 ;  /* 0x0000000400087825 */ /* 0x002fcc00078e0206 */
[----:B------:R-:W5:Y:S01]  /*0920*/  LDG.E R9, desc[UR10][R8.64] ;  /* 0x0000000a08097981 */ /* 0x000f62000c1e1900 */
[----:B------:R-:W-:Y:S02]  /*0930*/  UIADD3 UR5, UPT, UPT, UR4, 0x1, URZ ;  /* 0x0000000104057890 */ /* 0x000fe4000fffe0ff */
        /* <DEDUP_REMOVED lines=28> */
[----:B------:R-:W-:Y:S02]  /*0b00*/  FSEL R4, R9, R4, P3 ;  /* 0x0000000409047208 */ /* 0x000fe40001800000 */
[----:B------:R-:W-:-:S07]  /*0b10*/  @P2 I2FP.F32.U32 R2, UR7 ;  /* 0x0000000700022c45 */ /* 0x000fce0008201000 */
[----:B------:R-:W-:-:S07]  /*0b20*/  @P3 I2FP.F32.U32 R2, UR5 ;  /* 0x0000000500023c45 */ /* 0x000fce0008201000 */
.L_x_3:
        /* <DEDUP_REMOVED lines=8> */
[----:B------:R-:W2:Y:S01]  /*0bb0*/  LDG.E R5, desc[UR10][R6.64] ;  /* 0x0000000a06057981 */ /* 0x000ea2000c1e1900 */
[----:B------:R-:W-:-:S05]  /*0bc0*/  IMAD.WIDE R8, R0, 0x4, R6 ;  /* 0x0000000400087825 */ /* 0x000fca00078e0206 */
[----:B------:R-:W3:Y:S01]  /*0bd0*/  LDG.E R15, desc[UR10][R8.64] ;  /* 0x0000000a080f7981 */ /* 0x000ee2000c1e1900 */
[----:B------:R-:W-:-:S05]  /*0be0*/  IMAD.WIDE R10, R0, 0x4, R8 ;  /* 0x00000004000a7825 */ /* 0x000fca00078e0208 */
[----:B------:R-:W4:Y:S01]  /*0bf0*/  LDG.E R17, desc[UR10][R10.64] ;  /* 0x0000000a0a117981 */ /* 0x000f22000c1e1900 */
[----:B------:R-:W-:-:S06]  /*0c00*/  IMAD.WIDE R12, R0, 0x4, R10 ;  /* 0x00000004000c7825 */ /* 0x000fcc00078e020a */
        /* <DEDUP_REMOVED lines=12> */
[----:B-----5:R-:W-:Y:S01]  /*0cd0*/  FSETP.GT.AND P3, PT, R13, R4, PT ;  /* 0x000000040d00720b */ /* 0x020fe20003f64000 */
[----:B------:R-:W-:-:S03]  /*0ce0*/  UIADD3 UR4, UPT, UPT, UR4, 0x4, URZ ;  /* 0x0000000404047890 */ /* 0x000fc6000fffe0ff */
[----:B------:R-:W-:Y:S02]  /*0cf0*/  FSEL R4, R13, R4, P3 ;  /* 0x000000040d047208 */ /* 0x000fe40001800000 */
[----:B------:R-:W-:-:S07]  /*0d00*/  @P2 I2FP.F32.U32 R2, UR7 ;  /* 0x0000000700022c45 */ /* 0x000fce0008201000 */
[----:B------:R-:W-:-:S07]  /*0d10*/  @P3 I2FP.F32.U32 R2, UR6 ;  /* 0x0000000600023c45 */ /* 0x000fce0008201000 */
.L_x_4:
[----:B------:R-:W-:Y:S05]  /*0d20*/  BRA.U !UP1, `(.L_x_0) ;  /* 0x0000000109347547 */ /* 0x000fea000b800000 */
[----:B------:R-:W0:Y:S01]  /*0d30*/  LDC.64 R8, c[0x0][0x388] ;  /* 0x0000e200ff087b82 */ /* 0x000e220000000a00 */
[----:B------:R-:W-:Y:S01]  /*0d40*/  IMAD R5, R0, UR4, R3 ;  /* 0x0000000400057c24 */ /* 0x000fe2000f8e0203 */
[----:B------:R-:W-:-:S12]  /*0d50*/  UIADD3 UR5, UPT, UPT, -UR5, URZ, URZ ;  /* 0x000000ff05057290 */ /* 0x000fd8000fffe1ff */
.L_x_5:
[----:B0-----:R-:W-:-:S06]  /*0d60*/  IMAD.WIDE R6, R5, 0x4, R8 ;  /* 0x0000000405067825 */ /* 0x001fcc00078e0208 */
[----:B------:R-:W2:Y:S01]  /*0d70*/  LDG.E R7, desc[UR10][R6.64] ;  /* 0x0000000a06077981 */ /* 0x000ea2000c1e1900 */
[----:B------:R-:W-:Y:S01]  /*0d80*/  UIADD3 UR5, UPT, UPT, UR5, 0x1, URZ ;  /* 0x0000000105057890 */ /* 0x000fe2000fffe0ff */
[----:B------:R-:W-:-:S03]  /*0d90*/  IMAD.IADD R5, R5, 0x1, R0 ;  /* 0x0000000105057824 */ /* 0x000fc600078e0200 */
[----:B------:R-:W-:Y:S01]  /*0da0*/  UISETP.NE.AND UP0, UPT, UR5, URZ, UPT ;  /* 0x000000ff0500728c */ /* 0x000fe2000bf05270 */
[----:B--2---:R-:W-:-:S04]  /*0db0*/  FSETP.GT.AND P0, PT, R7, R4, PT ;  /* 0x000000040700720b */ /* 0x004fc80003f04000 */
[----:B------:R-:W-:-:S09]  /*0dc0*/  FSEL R4, R7, R4, P0 ;  /* 0x0000000407047208 */ /* 0x000fd20000000000 */
[----:B------:R-:W-:Y:S01]  /*0dd0*/  @P0 I2FP.F32.U32 R2, UR4 ;  /* 0x0000000400020c45 */ /* 0x000fe20008201000 */
[----:B------:R-:W-:Y:S01]  /*0de0*/  UIADD3 UR4, UPT, UPT, UR4, 0x1, URZ ;  /* 0x0000000104047890 */ /* 0x000fe2000fffe0ff */
[----:B------:R-:W-:Y:S11]  /*0df0*/  BRA.U UP0, `(.L_x_5) ;  /* 0xfffffffd00d87547 */ /* 0x000ff6000b83ffff */
.L_x_0:
[----:B------:R-:W0:Y:S02]  /*0e00*/  LDC.64 R4, c[0x0][0x390] ;  /* 0x0000e400ff047b82 */ /* 0x000e240000000a00 */
[----:B0-----:R-:W-:-:S05]  /*0e10*/  IMAD.WIDE R4, R3, 0x4, R4 ;  /* 0x0000000403047825 */ /* 0x001fca00078e0204 */
[----:B------:R-:W-:Y:S01]  /*0e20*/  STG.E desc[UR10][R4.64], R2 ;  /* 0x0000000204007986 */ /* 0x000fe2000c10190a */
[----:B------:R-:W-:Y:S05]  /*0e30*/  EXIT ;  /* 0x000000000000794d */ /* 0x000fea0003800000 */
.L_x_6:
[----:B------:R-:W-:-:S00]  /*0e40*/  BRA `(.L_x_6) ;  /* 0xfffffffc00fc7947 */ /* 0x000fc0000383ffff */
[----:B------:R-:W-:-:S00]  /*0e50*/  NOP ;  /* 0x0000000000007918 */ /* 0x000fc00000000000 */
        /* <DEDUP_REMOVED lines=10> */
.L_x_90:


//--------------------- .text._Z11computeLossiiPfS_S_ --------------------------
	.section	.text._Z11computeLossiiPfS_S_,"ax",@progbits
	.align	128
        .global         _Z11computeLossiiPfS_S_
        .type           _Z11computeLossiiPfS_S_,@function
        .size           _Z11computeLossiiPfS_S_,(.L_x_88 - _Z11computeLossiiPfS_S_)
        .other          _Z11computeLossiiPfS_S_,@"STO_CUDA_ENTRY STV_DEFAULT"
_Z11computeLossiiPfS_S_:
.text._Z11computeLossiiPfS_S_:
        /* <DEDUP_REMOVED lines=9> */
[----:B------:R-:W-:Y:S01]  /*0090*/  HFMA2 R24, -RZ, RZ, 0, 0 ;  /* 0x00000000ff187431 */ /* 0x000fe200000001ff */
[----:B------:R-:W1:Y:S01]  /*00a0*/  LDCU.64 UR8, c[0x0][0x358] ;  /* 0x00006b00ff0877ac */ /* 0x000e620008000a00 */
[----:B0-----:R-:W-:-:S09]  /*00b0*/  UISETP.GE.AND UP0, UPT, UR7, 0x1, UPT ;  /* 0x000000010700788c */ /* 0x001fd2000bf06270 */
[----:B-1----:R-:W-:Y:S05]  /*00c0*/  BRA.U !UP0, `(.L_x_7) ;  /* 0x0000000d08647547 */ /* 0x002fea000b800000 */
[----:B------:R-:W-:Y:S01]  /*00d0*/  UISETP.GE.U32.AND UP1, UPT, UR7, 0x10, UPT ;  /* 0x000000100700788c */ /* 0x000fe2000bf26070 */
[----:B------:R-:W-:Y:S01]  /*00e0*/  MOV R24, RZ ;  /* 0x000000ff00187202 */ /* 0x000fe20000000f00 */
[----:B------:R-:W-:Y:S01]  /*00f0*/  ULOP3.LUT UR5, UR7, 0xf, URZ, 0xc0, !UPT ;  /* 0x0000000f07057892 */ /* 0x000fe2000f8ec0ff */
[----:B------:R-:W-:-:S03]  /*0100*/  UMOV UR4, URZ ;  /* 0x000000ff00047c82 */ /* 0x000fc60008000000 */
[----:B------:R-:W-:-:S03]  /*0110*/  UISETP.NE.AND UP0, UPT, UR5, URZ, UPT ;  /* 0x000000ff0500728c */ /* 0x000fc6000bf05270 */
[----:B------:R-:W-:Y:S08]  /*0120*/  BRA.U !UP1, `(.L_x_8) ;  /* 0x0000000509a87547 */ /* 0x000ff0000b800000 */
[----:B------:R-:W-:Y:S01]  /*0130*/  ULOP3.LUT UR4, UR7, 0x7ffffff0, URZ, 0xc0, !UPT ;  /* 0x7ffffff007047892 */ /* 0x000fe2000f8ec0ff */
[----:B------:R-:W-:Y:S02]  /*0140*/  MOV R24, RZ ;  /* 0x000000ff00187202 */ /* 0x000fe40000000f00 */
[----:B------:R-:W-:Y:S01]  /*0150*/  MOV R5, R3 ;  /* 0x0000000300057202 */ /* 0x000fe20000000f00 */
[----:B------:R-:W-:-:S12]  /*0160*/  UIADD3 UR6, UPT, UPT, -UR4, URZ, URZ ;  /* 0x000000ff04067290 */ /* 0x000fd8000fffe1ff */
.L_x_9:
[----:B------:R-:W0:Y:S08]  /*0170*/  LDC.64 R6, c[0x0][0x390] ;  /* 0x0000e400ff067b82 */ /* 0x000e300000000a00 */
[----:B------:R-:W1:Y:S01]  /*0180*/  LDC.64 R14, c[0x0][0x388] ;  /* 0x0000e200ff0e7b82 */ /* 0x000e620000000a00 */
[----:B0-----:R-:W-:-:S05]  /*0190*/  IMAD.WIDE R6, R5, 0x4, R6 ;  /* 0x0000000405067825 */ /* 0x001fca00078e0206 */
[----:B------:R-:W2:Y:S01]  /*01a0*/  LDG.E R25, desc[UR8][R6.64] ;  /* 0x0000000806197981 */ /* 0x000ea2000c1e1900 */
[----:B-1----:R-:W-:-:S04]  /*01b0*/  IMAD.WIDE R14, R5, 0x4, R14 ;  /* 0x00000004050e7825 */ /* 0x002fc800078e020e */
[C---:B------:R-:W-:Y:S01]  /*01c0*/  IMAD.WIDE R18, R0.reuse, 0x4, R6 ;  /* 0x0000000400127825 */ /* 0x040fe200078e0206 */
[----:B------:R-:W2:Y:S03]  /*01d0*/  LDG.E R2, desc[UR8][R14.64] ;  /* 0x000000080e027981 */ /* 0x000ea6000c1e1900 */
[C---:B------:R-:W-:Y:S01]  /*01e0*/  IMAD.WIDE R20, R0.reuse, 0x4, R14 ;  /* 0x0000000400147825 */ /* 0x040fe200078e020e */
[----:B------:R-:W3:Y:S03]  /*01f0*/  LDG.E R16, desc[UR8][R18.64] ;  /* 0x0000000812107981 */ /* 0x000ee6000c1e1900 */
[C---:B------:R-:W-:Y:S01]  /*0200*/  IMAD.WIDE R22, R0.reuse, 0x4, R18 ;  /* 0x0000000400167825 */ /* 0x040fe200078e0212 */
[----:B------:R0:W3:Y:S04]  /*0210*/  LDG.E R17, desc[UR8][R20.64] ;  /* 0x0000000814117981 */ /* 0x0000e8000c1e1900 */
[----:B------:R-:W4:Y:S01]  /*0220*/  LDG.E R12, desc[UR8][R22.64] ;  /* 0x00000008160c7981 */ /* 0x000f22000c1e1900 */
[----:B0-----:R-:W-:-:S05]  /*0230*/  IMAD.WIDE R20, R0, 0x4, R20 ;  /* 0x0000000400147825 */ /* 0x001fca00078e0214 */
[----:B------:R-:W4:Y:S01]  /*0240*/  LDG.E R13, desc[UR8][R20.64] ;  /* 0x00000008140d7981 */ /* 0x000f22000c1e1900 */
[----:B------:R-:W-:-:S04]  /*0250*/  IMAD.WIDE R26, R0, 0x4, R22 ;  /* 0x00000004001a7825 */ /* 0x000fc800078e0216 */
[C---:B------:R-:W-:Y:S01]  /*0260*/  IMAD.WIDE R8, R0.reuse, 0x4, R20 ;  /* 0x0000000400087825 */ /* 0x040fe200078e0214 */
[----:B------:R-:W5:Y:S03]  /*0270*/  LDG.E R11, desc[UR8][R26.64] ;  /* 0x000000081a0b7981 */ /* 0x000f66000c1e1900 */
[C---:B------:R-:W-:Y:S01]  /*0280*/  IMAD.WIDE R28, R0.reuse, 0x4, R26 ;  /* 0x00000004001c7825 */ /* 0x040fe200078e021a */
[----:B------:R0:W5:Y:S04]  /*0290*/  LDG.E R10, desc[UR8][R8.64] ;  /* 0x00000008080a7981 */ /* 0x000168000c1e1900 */
[----:B------:R1:W5:Y:S01]  /*02a0*/  LDG.E R18, desc[UR8][R28.64] ;  /* 0x000000081c127981 */ /* 0x000362000c1e1900 */
[----:B0-----:R-:W-:-:S05]  /*02b0*/  IMAD.WIDE R8, R0, 0x4, R8 ;  /* 0x0000000400087825 */ /* 0x001fca00078e0208 */
[----:B------:R-:W5:Y:S01]  /*02c0*/  LDG.E R6, desc[UR8][R8.64] ;  /* 0x0000000808067981 */ /* 0x000f62000c1e1900 */
[----:B-1----:R-:W-:-:S04]  /*02d0*/  IMAD.WIDE R28, R0, 0x4, R28 ;  /* 0x00000004001c7825 */ /* 0x002fc800078e021c */
[C---:B------:R-:W-:Y:S01]  /*02e0*/  IMAD.WIDE R14, R0.reuse, 0x4, R8 ;  /* 0x00000004000e7825 */ /* 0x040fe200078e0208 */
[----:B------:R-:W5:Y:S04]  /*02f0*/  LDG.E R26, desc[UR8][R28.64] ;  /* 0x000000081c1a7981 */ /* 0x000f68000c1e1900 */
[----:B------:R0:W5:Y:S01]  /*0300*/  LDG.E R19, desc[UR8][R14.64] ;  /* 0x000000080e137981 */ /* 0x000162000c1e1900 */
[----:B------:R-:W-:-:S05]  /*0310*/  IMAD.WIDE R22, R0, 0x4, R28 ;  /* 0x0000000400167825 */ /* 0x000fca00078e021c */
[----:B------:R-:W5:Y:S01]  /*0320*/  LDG.E R7, desc[UR8][R22.64] ;  /* 0x0000000816077981 */ /* 0x000f62000c1e1900 */
[----:B0-----:R-:W-:-:S04]  /*0330*/  IMAD.WIDE R14, R0, 0x4, R14 ;  /* 0x00000004000e7825 */ /* 0x001fc800078e020e */
[----:B------:R-:W-:-:S04]  /*0340*/  IMAD.WIDE R20, R0, 0x4, R22 ;  /* 0x0000000400147825 */ /* 0x000fc800078e0216 */
[C---:B------:R-:W-:Y:S01]  /*0350*/  IMAD.WIDE R8, R0.reuse, 0x4, R14 ;  /* 0x0000000400087825 */ /* 0x040fe200078e020e */
[----:B------:R0:W5:Y:S04]  /*0360*/  LDG.E R4, desc[UR8][R20.64] ;  /* 0x0000000814047981 */ /* 0x000168000c1e1900 */
[----:B------:R-:W5:Y:S01]  /*0370*/  LDG.E R27, desc[UR8][R8.64] ;  /* 0x00000008081b7981 */ /* 0x000f62000c1e1900 */
[----:B------:R-:W-:-:S04]  /*0380*/  IMAD.WIDE R28, R0, 0x4, R8 ;  /* 0x00000004001c7825 */ /* 0x000fc800078e0208 */
[----:B0-----:R-:W-:-:S04]  /*0390*/  IMAD.WIDE R20, R0, 0x4, R20 ;  /* 0x0000000400147825 */ /* 0x001fc800078e0214 */
[----:B------:R-:W-:-:S04]  /*03a0*/  IMAD.WIDE R22, R0, 0x4, R28 ;  /* 0x0000000400167825 */ /* 0x000fc800078e021c */
[----:B--2---:R-:W-:Y:S02]  /*03b0*/  FADD R25, R25, -R2 ;  /* 0x8000000219197221 */ /* 0x004fe40000000000 */
[----:B------:R3:W2:Y:S02]  /*03c0*/  LDG.E R2, desc[UR8][R14.64] ;  /* 0x000000080e027981 */ /* 0x0006a4000c1e1900 */
[----:B------:R-:W-:Y:S02]  /*03d0*/  FFMA R24, R25, R25, R24 ;  /* 0x0000001919187223 */ /* 0x000fe40000000018 */
[----:B------:R0:W2:Y:S01]  /*03e0*/  LDG.E R25, desc[UR8][R20.64] ;  /* 0x0000000814197981 */ /* 0x0000a2000c1e1900 */
[----:B---3--:R-:W-:Y:S01]  /*03f0*/  FADD R15, R16, -R17 ;  /* 0x80000011100f7221 */ /* 0x008fe20000000000 */
[----:B------:R-:W-:-:S04]  /*0400*/  IMAD.WIDE R16, R0, 0x4, R20 ;  /* 0x0000000400107825 */ /* 0x000fc800078e0214 */
[----:B------:R-:W-:Y:S01]  /*0410*/  FFMA R8, R15, R15, R24 ;  /* 0x0000000f0f087223 */ /* 0x000fe20000000018 */
[----:B------:R-:W-:Y:S01]  /*0420*/  IMAD.WIDE R14, R0, 0x4, R22 ;  /* 0x00000004000e7825 */ /* 0x000fe200078e0216 */
[----:B------:R-:W3:Y:S03]  /*0430*/  LDG.E R24, desc[UR8][R28.64] ;  /* 0x000000081c187981 */ /* 0x000ee6000c1e1900 */
[----:B----4-:R-:W-:Y:S02]  /*0440*/  FADD R9, R12, -R13 ;  /* 0x8000000d0c097221 */ /* 0x010fe40000000000 */
[----:B------:R1:W4:Y:S01]  /*0450*/  LDG.E R13, desc[UR8][R16.64] ;  /* 0x00000008100d7981 */ /* 0x000322000c1e1900 */
[----:B0-----:R-:W-:-:S03]  /*0460*/  IMAD.WIDE R20, R0, 0x4, R14 ;  /* 0x0000000400147825 */ /* 0x001fc600078e020e */
[----:B------:R0:W4:Y:S01]  /*0470*/  LDG.E R12, desc[UR8][R22.64] ;  /* 0x00000008160c7981 */ /* 0x000122000c1e1900 */
[----:B-1----:R-:W-:-:S04]  /*0480*/  IMAD.WIDE R16, R0, 0x4, R16 ;  /* 0x0000000400107825 */ /* 0x002fc800078e0210 */
[----:B0-----:R-:W-:Y:S01]  /*0490*/  FFMA R22, R9, R9, R8 ;  /* 0x0000000909167223 */ /* 0x001fe20000000008 */
[----:B-----5:R-:W-:Y:S01]  /*04a0*/  FADD R23, R11, -R10 ;  /* 0x8000000a0b177221 */ /* 0x020fe20000000000 */
[----:B------:R-:W-:Y:S01]  /*04b0*/  IMAD.WIDE R8, R0, 0x4, R16 ;  /* 0x0000000400087825 */ /* 0x000fe200078e0210 */
[----:B------:R0:W5:Y:S04]  /*04c0*/  LDG.E R11, desc[UR8][R16.64] ;  /* 0x00000008100b7981 */ /* 0x000168000c1e1900 */
[----:B------:R1:W5:Y:S01]  /*04d0*/  LDG.E R10, desc[UR8][R14.64] ;  /* 0x000000080e0a7981 */ /* 0x000362000c1e1900 */
[----:B------:R-:W-:Y:S01]  /*04e0*/  FADD R18, R18, -R6 ;  /* 0x8000000612127221 */ /* 0x000fe20000000000 */
[----:B0-----:R-:W-:Y:S01]  /*04f0*/  FFMA R16, R23, R23, R22 ;  /* 0x0000001717107223 */ /* 0x001fe20000000016 */
[----:B------:R-:W-:-:S04]  /*0500*/  IMAD.WIDE R22, R0, 0x4, R20 ;  /* 0x0000000400167825 */ /* 0x000fc800078e0214 */
[----:B-1----:R-:W-:-:S04]  /*0510*/  IMAD.WIDE R14, R0, 0x4, R8 ;  /* 0x00000004000e7825 */ /* 0x002fc800078e0208 */
[----:B------:R-:W-:Y:S01]  /*0520*/  FFMA R18, R18, R18, R16 ;  /* 0x0000001212127223 */ /* 0x000fe20000000010 */
[----:B------:R-:W5:Y:S01]  /*0530*/  LDG.E R9, desc[UR8][R8.64] ;  /* 0x0000000808097981 */ /* 0x000f62000c1e1900 */
[----:B------:R-:W-:-:S04]  /*0540*/  IMAD.WIDE R16, R0, 0x4, R14 ;  /* 0x0000000400107825 */ /* 0x000fc800078e020e */
[----:B------:R-:W-:Y:S01]  /*0550*/  FADD R19, R26, -R19 ;  /* 0x800000131a137221 */ /* 0x000fe20000000000 */
[----:B------:R-:W5:Y:S04]  /*0560*/  LDG.E R6, desc[UR8][R14.64] ;  /* 0x000000080e067981 */ /* 0x000f68000c1e1900 */
[----:B------:R0:W5:Y:S04]  /*0570*/  LDG.E R8, desc[UR8][R20.64] ;  /* 0x0000000814087981 */ /* 0x000168000c1e1900 */
[----:B------:R1:W5:Y:S04]  /*0580*/  LDG.E R26, desc[UR8][R16.64] ;  /* 0x00000008101a7981 */ /* 0x000368000c1e1900 */
[----:B------:R1:W5:Y:S01]  /*0590*/  LDG.E R29, desc[UR8][R22.64] ;  /* 0x00000008161d7981 */ /* 0x000362000c1e1900 */
[----:B0-----:R-:W-:-:S04]  /*05a0*/  IMAD.WIDE R20, R0, 0x4, R22 ;  /* 0x0000000400147825 */ /* 0x001fc800078e0216 */
[C---:B-1----:R-:W-:Y:S01]  /*05b0*/  IMAD.WIDE R16, R0.reuse, 0x4, R16 ;  /* 0x0000000400107825 */ /* 0x042fe200078e0210 */
[----:B------:R0:W5:Y:S03]  /*05c0*/  LDG.E R28, desc[UR8][R20.64] ;  /* 0x00000008141c7981 */ /* 0x000166000c1e1900 */
[----:B------:R-:W-:-:S04]  /*05d0*/  IMAD.WIDE R14, R0, 0x4, R20 ;  /* 0x00000004000e7825 */ /* 0x000fc800078e0214 */
[----:B------:R-:W-:-:S04]  /*05e0*/  IMAD.WIDE R22, R0, 0x4, R14 ;  /* 0x0000000400167825 */ /* 0x000fc800078e020e */
[----:B0-----:R-:W-:Y:S01]  /*05f0*/  FFMA R21, R19, R19, R18 ;  /* 0x0000001313157223 */ /* 0x001fe20000000012 */
[----:B------:R-:W5:Y:S01]  /*0600*/  LDG.E R20, desc[UR8][R16.64] ;  /* 0x0000000810147981 */ /* 0x000f62000c1e1900 */
[----:B------:R-:W-:-:S03]  /*0610*/  IMAD.WIDE R18, R0, 0x4, R16 ;  /* 0x0000000400127825 */ /* 0x000fc600078e0210 */
[----:B------:R-:W5:Y:S04]  /*0620*/  LDG.E R23, desc[UR8][R22.64] ;  /* 0x0000000816177981 */ /* 0x000f68000c1e1900 */
[----:B------:R-:W5:Y:S04]  /*0630*/  LDG.E R18, desc[UR8][R18.64] ;  /* 0x0000000812127981 */ /* 0x000f68000c1e1900 */
[----:B------:R-:W5:Y:S01]  /*0640*/  LDG.E R17, desc[UR8][R14.64] ;  /* 0x000000080e117981 */ /* 0x000f62000c1e1900 */
[----:B------:R-:W-:Y:S01]  /*0650*/  FADD R27, R4, -R27 ;  /* 0x8000001b041b7221 */ /* 0x000fe20000000000 */
[----:B------:R-:W-:-:S04]  /*0660*/  UIADD3 UR6, UPT, UPT, UR6, 0x10, URZ ;  /* 0x0000001006067890 */ /* 0x000fc8000fffe0ff */
[----:B------:R-:W-:Y:S01]  /*0670*/  UISETP.NE.AND UP1, UPT, UR6, URZ, UPT ;  /* 0x000000ff0600728c */ /* 0x000fe2000bf25270 */
[----:B------:R-:W-:Y:S01]  /*0680*/  LEA R5, R0, R5, 0x4 ;  /* 0x0000000500057211 */ /* 0x000fe200078e20ff */
[----:B--2---:R-:W-:-:S04]  /*0690*/  FADD R2, R7, -R2 ;  /* 0x8000000207027221 */ /* 0x004fc80000000000 */
[----:B------:R-:W-:-:S04]  /*06a0*/  FFMA R2, R2, R2, R21 ;  /* 0x0000000202027223 */ /* 0x000fc80000000015 */
[----:B------:R-:W-:Y:S01]  /*06b0*/  FFMA R2, R27, R27, R2 ;  /* 0x0000001b1b027223 */ /* 0x000fe20000000002 */
[----:B---3--:R-:W-:-:S04]  /*06c0*/  FADD R25, R25, -R24 ;  /* 0x8000001819197221 */ /* 0x008fc80000000000 */
[----:B------:R-:W-:Y:S01]  /*06d0*/  FFMA R2, R25, R25, R2 ;  /* 0x0000001919027223 */ /* 0x000fe20000000002 */
[----:B----4-:R-:W-:-:S04]  /*06e0*/  FADD R13, R13, -R12 ;  /* 0x8000000c0d0d7221 */ /* 0x010fc80000000000 */
[----:B------:R-:W-:Y:S01]  /*06f0*/  FFMA R2, R13, R13, R2 ;  /* 0x0000000d0d027223 */ /* 0x000fe20000000002 */
[----:B-----5:R-:W-:-:S04]  /*0700*/  FADD R11, R11, -R10 ;  /* 0x8000000a0b0b7221 */ /* 0x020fc80000000000 */
[----:B------:R-:W-:Y:S01]  /*0710*/  FFMA R2, R11, R11, R2 ;  /* 0x0000000b0b027223 */ /* 0x000fe20000000002 */
[----:B------:R-:W-:-:S04]  /*0720*/  FADD R9, R9, -R8 ;  /* 0x8000000809097221 */ /* 0x000fc80000000000 */
[----:B------:R-:W-:Y:S01]  /*0730*/  FFMA R2, R9, R9, R2 ;  /* 0x0000000909027223 */ /* 0x000fe20000000002 */
[----:B------:R-:W-:-:S04]  /*0740*/  FADD R29, R6, -R29 ;  /* 0x8000001d061d7221 */ /* 0x000fc80000000000 */
[----:B------:R-:W-:Y:S01]  /*0750*/  FFMA R2, R29, R29, R2 ;  /* 0x0000001d1d027223 */ /* 0x000fe20000000002 */
[----:B------:R-:W-:-:S04]  /*0760*/  FADD R7, R26, -R28 ;  /* 0x8000001c1a077221 */ /* 0x000fc80000000000 */
[----:B------:R-:W-:Y:S01]  /*0770*/  FFMA R2, R7, R7, R2 ;  /* 0x0000000707027223 */ /* 0x000fe20000000002 */
[----:B------:R-:W-:Y:S01]  /*0780*/  FADD R23, R18, -R23 ;  /* 0x8000001712177221 */ /* 0x000fe20000000000 */
[----:B------:R-:W-:-:S04]  /*0790*/  FADD R17, R20, -R17 ;  /* 0x8000001114117221 */ /* 0x000fc80000000000 */
[----:B------:R-:W-:-:S04]  /*07a0*/  FFMA R2, R17, R17, R2 ;  /* 0x0000001111027223 */ /* 0x000fc80000000002 */
[----:B------:R-:W-:Y:S01]  /*07b0*/  FFMA R24, R23, R23, R2 ;  /* 0x0000001717187223 */ /* 0x000fe20000000002 */
[----:B------:R-:W-:Y:S06]  /*07c0*/  BRA.U UP1, `(.L_x_9) ;  /* 0xfffffff901687547 */ /* 0x000fec000b83ffff */
.L_x_8:
[----:B------:R-:W-:Y:S05]  /*07d0*/  BRA.U !UP0, `(.L_x_7) ;  /* 0x0000000508a07547 */ /* 0x000fea000b800000 */
[----:B------:R-:W-:Y:S02]  /*07e0*/  UISETP.GE.U32.AND UP0, UPT, UR5, 0x8, UPT ;  /* 0x000000080500788c */ /* 0x000fe4000bf06070 */
[----:B------:R-:W-:-:S04]  /*07f0*/  ULOP3.LUT UR6, UR7, 0x7, URZ, 0xc0, !UPT ;  /* 0x0000000707067892 */ /* 0x000fc8000f8ec0ff */
[----:B------:R-:W-:-:S03]  /*0800*/  UISETP.NE.AND UP1, UPT, UR6, URZ, UPT ;  /* 0x000000ff0600728c */ /* 0x000fc6000bf25270 */
[----:B------:R-:W-:Y:S08]  /*0810*/  BRA.U !UP0, `(.L_x_10) ;  /* 0x0000000108d07547 */ /* 0x000ff0000b800000 */
[----:B------:R-:W0:Y:S01]  /*0820*/  LDC.64 R4, c[0x0][0x390] ;  /* 0x0000e400ff047b82 */ /* 0x000e220000000a00 */
[----:B------:R-:W-:-:S07]  /*0830*/  IMAD R7, R0, UR4, R3 ;  /* 0x0000000400077c24 */ /* 0x000fce000f8e0203 */
[----:B------:R-:W1:Y:S01]  /*0840*/  LDC.64 R8, c[0x0][0x388] ;  /* 0x0000e200ff087b82 */ /* 0x000e620000000a00 */
[----:B0-----:R-:W-:-:S05]  /*0850*/  IMAD.WIDE R4, R7, 0x4, R4 ;  /* 0x0000000407047825 */ /* 0x001fca00078e0204 */
[----:B------:R-:W2:Y:S01]  /*0860*/  LDG.E R19, desc[UR8][R4.64] ;  /* 0x0000000804137981 */ /* 0x000ea2000c1e1900 */
[----:B------:R-:W-:-:S04]  /*0870*/  IMAD.WIDE R10, R0, 0x4, R4 ;  /* 0x00000004000a7825 */ /* 0x000fc800078e0204 */
[----:B-1----:R-:W-:Y:S01]  /*0880*/  IMAD.WIDE R8, R7, 0x4, R8 ;  /* 0x0000000407087825 */ /* 0x002fe200078e0208 */
[----:B------:R-:W3:Y:S03]  /*0890*/  LDG.E R18, desc[UR8][R10.64] ;  /* 0x000000080a127981 */ /* 0x000ee6000c1e1900 */
[C---:B------:R-:W-:Y:S01]  /*08a0*/  IMAD.WIDE R22, R0.reuse, 0x4, R10 ;  /* 0x0000000400167825 */ /* 0x040fe200078e020a */
[----:B------:R0:W2:Y:S03]  /*08b0*/  LDG.E R2, desc[UR8][R8.64] ;  /* 0x0000000808027981 */ /* 0x0000a6000c1e1900 */
[----:B------:R-:W-:-:S04]  /*08c0*/  IMAD.WIDE R12, R0, 0x4, R8 ;  /* 0x00000004000c7825 */ /* 0x000fc800078e0208 */
[C---:B------:R-:W-:Y:S01]  /*08d0*/  IMAD.WIDE R14, R0.reuse, 0x4, R22 ;  /* 0x00000004000e7825 */ /* 0x040fe200078e0216 */
[----:B------:R1:W3:Y:S03]  /*08e0*/  LDG.E R25, desc[UR8][R12.64] ;  /* 0x000000080c197981 */ /* 0x0002e6000c1e1900 */
[C---:B------:R-:W-:Y:S01]  /*08f0*/  IMAD.WIDE R28, R0.reuse, 0x4, R12 ;  /* 0x00000004001c7825 */ /* 0x040fe200078e020c */
[----:B------:R-:W4:Y:S04]  /*0900*/  LDG.E R23, desc[UR8][R22.64] ;  /* 0x0000000816177981 */ /* 0x000f28000c1e1900 */
[----:B------:R5:W4:Y:S01]  /*0910*/  LDG.E R21, desc[UR8][R14.64] ;  /* 0x000000080e157981 */ /* 0x000b22000c1e1900 */
[----:B------:R-:W-:-:S04]  /*0920*/  IMAD.WIDE R16, R0, 0x4, R28 ;  /* 0x0000000400107825 */ /* 0x000fc800078e021c */
[C---:B------:R-:W-:Y:S01]  /*0930*/  IMAD.WIDE R26, R0.reuse, 0x4, R14 ;  /* 0x00000004001a7825 */ /* 0x040fe200078e020e */
[----:B------:R-:W4:Y:S03]  /*0940*/  LDG.E R22, desc[UR8][R28.64] ;  /* 0x000000081c167981 */ /* 0x000f26000c1e1900 */
[C---:B------:R-:W-:Y:S01]  /*0950*/  IMAD.WIDE R6, R0.reuse, 0x4, R16 ;  /* 0x0000000400067825 */ /* 0x040fe200078e0210 */
[----:B------:R5:W4:Y:S03]  /*0960*/  LDG.E R20, desc[UR8][R16.64] ;  /* 0x0000000810147981 */ /* 0x000b26000c1e1900 */
[C---:B0-----:R-:W-:Y:S02]  /*0970*/  IMAD.WIDE R8, R0.reuse, 0x4, R26 ;  /* 0x0000000400087825 */ /* 0x041fe400078e021a */
[----:B------:R-:W4:Y:S02]  /*0980*/  LDG.E R26, desc[UR8][R26.64] ;  /* 0x000000081a1a7981 */ /* 0x000f24000c1e1900 */
[----:B------:R-:W-:-:S02]  /*0990*/  IMAD.WIDE R4, R0, 0x4, R6 ;  /* 0x0000000400047825 */ /* 0x000fc400078e0206 */
[----:B------:R-:W4:Y:S02]  /*09a0*/  LDG.E R7, desc[UR8][R6.64] ;  /* 0x0000000806077981 */ /* 0x000f24000c1e1900 */
[C---:B------:R-:W-:Y:S02]  /*09b0*/  IMAD.WIDE R10, R0.reuse, 0x4, R8 ;  /* 0x00000004000a7825 */ /* 0x040fe400078e0208 */
[----:B------:R-:W4:Y:S02]  /*09c0*/  LDG.E R28, desc[UR8][R8.64] ;  /* 0x00000008081c7981 */ /* 0x000f24000c1e1900 */
[C---:B-1----:R-:W-:Y:S02]  /*09d0*/  IMAD.WIDE R12, R0.reuse, 0x4, R4 ;  /* 0x00000004000c7825 */ /* 0x042fe400078e0204 */
[----:B------:R-:W4:Y:S02]  /*09e0*/  LDG.E R29, desc[UR8][R4.64] ;  /* 0x00000008041d7981 */ /* 0x000f24000c1e1900 */
[----:B-----5:R-:W-:-:S04]  /*09f0*/  IMAD.WIDE R14, R0, 0x4, R10 ;  /* 0x00000004000e7825 */ /* 0x020fc800078e020a */
[----:B------:R-:W-:Y:S02]  /*0a00*/  IMAD.WIDE R16, R0, 0x4, R12 ;  /* 0x0000000400107825 */ /* 0x000fe400078e020c */
[----:B------:R-:W5:Y:S04]  /*0a10*/  LDG.E R14, desc[UR8][R14.64] ;  /* 0x000000080e0e7981 */ /* 0x000f68000c1e1900 */
[----:B------:R-:W5:Y:S04]  /*0a20*/  LDG.E R4, desc[UR8][R10.64] ;  /* 0x000000080a047981 */ /* 0x000f68000c1e1900 */
[----:B------:R-:W5:Y:S04]  /*0a30*/  LDG.E R5, desc[UR8][R12.64] ;  /* 0x000000080c057981 */ /* 0x000f68000c1e1900 */
[----:B------:R-:W5:Y:S01]  /*0a40*/  LDG.E R17, desc[UR8][R16.64] ;  /* 0x0000000810117981 */ /* 0x000f62000c1e1900 */
[----:B------:R-:W-:Y:S01]  /*0a50*/  UIADD3 UR4, UPT, UPT, UR4, 0x8, URZ ;  /* 0x0000000804047890 */ /* 0x000fe2000fffe0ff */
[----:B--2---:R-:W-:-:S04]  /*0a60*/  FADD R19, R19, -R2 ;  /* 0x8000000213137221 */ /* 0x004fc80000000000 */
[----:B------:R-:W-:Y:S01]  /*0a70*/  FFMA R19, R19, R19, R24 ;  /* 0x0000001313137223 */ /* 0x000fe20000000018 */
[----:B---3--:R-:W-:-:S04]  /*0a80*/  FADD R18, R18, -R25 ;  /* 0x8000001912127221 */ /* 0x008fc80000000000 */
[----:B------:R-:W-:Y:S01]  /*0a90*/  FFMA R19, R18, R18, R19 ;  /* 0x0000001212137223 */ /* 0x000fe20000000013 */
[----:B----4-:R-:W-:-:S04]  /*0aa0*/  FADD R22, R23, -R22 ;  /* 0x8000001617167221 */ /* 0x010fc80000000000 */
[----:B------:R-:W-:Y:S01]  /*0ab0*/  FFMA R19, R22, R22, R19 ;  /* 0x0000001616137223 */ /* 0x000fe20000000013 */
[----:B------:R-:W-:-:S04]  /*0ac0*/  FADD R20, R21, -R20 ;  /* 0x8000001415147221 */ /* 0x000fc80000000000 */
[----:B------:R-:W-:Y:S01]  /*0ad0*/  FFMA R19, R20, R20, R19 ;  /* 0x0000001414137223 */ /* 0x000fe20000000013 */
[----:B------:R-:W-:-:S04]  /*0ae0*/  FADD R26, R26, -R7 ;  /* 0x800000071a1a7221 */ /* 0x000fc80000000000 */
[----:B------:R-:W-:Y:S01]  /*0af0*/  FFMA R19, R26, R26, R19 ;  /* 0x0000001a1a137223 */ /* 0x000fe20000000013 */
[----:B------:R-:W-:-:S04]  /*0b00*/  FADD R28, R28, -R29 ;  /* 0x8000001d1c1c7221 */ /* 0x000fc80000000000 */
[----:B------:R-:W-:Y:S01]  /*0b10*/  FFMA R19, R28, R28, R19 ;  /* 0x0000001c1c137223 */ /* 0x000fe20000000013 */
[----:B-----5:R-:W-:-:S04]  /*0b20*/  FADD R4, R4, -R5 ;  /* 0x8000000504047221 */ /* 0x020fc80000000000 */
[----:B------:R-:W-:Y:S01]  /*0b30*/  FFMA R19, R4, R4, R19 ;  /* 0x0000000404137223 */ /* 0x000fe20000000013 */
[----:B------:R-:W-:-:S04]  /*0b40*/  FADD R14, R14, -R17 ;  /* 0x800000110e0e7221 */ /* 0x000fc80000000000 */
[----:B------:R-:W-:-:S07]  /*0b50*/  FFMA R24, R14, R14, R19 ;  /* 0x0000000e0e187223 */ /* 0x000fce0000000013 */
.L_x_10:
        /* <DEDUP_REMOVED lines=8> */
[----:B0-----:R-:W-:-:S04]  /*0be0*/  IMAD.WIDE R4, R9, 0x4, R4 ;  /* 0x0000000409047825 */ /* 0x001fc800078e0204 */
[----:B-1----:R-:W-:-:S04]  /*0bf0*/  IMAD.WIDE R6, R9, 0x4, R6 ;  /* 0x0000000409067825 */ /* 0x002fc800078e0206 */
[C---:B------:R-:W-:Y:S02]  /*0c00*/  IMAD.WIDE R8, R0.reuse, 0x4, R4 ;  /* 0x0000000400087825 */ /* 0x040fe400078e0204 */
[----:B------:R-:W2:Y:S02]  /*0c10*/  LDG.E R4, desc[UR8][R4.64] ;  /* 0x0000000804047981 */ /* 0x000ea4000c1e1900 */
[C---:B------:R-:W-:Y:S02]  /*0c20*/  IMAD.WIDE R10, R0.reuse, 0x4, R6 ;  /* 0x00000004000a7825 */ /* 0x040fe400078e0206 */
[----:B------:R-:W2:Y:S02]  /*0c30*/  LDG.E R7, desc[UR8][R6.64] ;  /* 0x0000000806077981 */ /* 0x000ea4000c1e1900 */
[C---:B------:R-:W-:Y:S02]  /*0c40*/  IMAD.WIDE R12, R0.reuse, 0x4, R8 ;  /* 0x00000004000c7825 */ /* 0x040fe400078e0208 */
[----:B------:R-:W3:Y:S02]  /*0c50*/  LDG.E R2, desc[UR8][R8.64] ;  /* 0x0000000808027981 */ /* 0x000ee4000c1e1900 */
[----:B------:R-:W-:-:S02]  /*0c60*/  IMAD.WIDE R14, R0, 0x4, R10 ;  /* 0x00000004000e7825 */ /* 0x000fc400078e020a */
[----:B------:R-:W3:Y:S02]  /*0c70*/  LDG.E R21, desc[UR8][R10.64] ;  /* 0x000000080a157981 */ /* 0x000ee4000c1e1900 */
[C---:B------:R-:W-:Y:S02]  /*0c80*/  IMAD.WIDE R16, R0.reuse, 0x4, R12 ;  /* 0x0000000400107825 */ /* 0x040fe400078e020c */
[----:B------:R-:W4:Y:S02]  /*0c90*/  LDG.E R20, desc[UR8][R12.64] ;  /* 0x000000080c147981 */ /* 0x000f24000c1e1900 */
[----:B------:R-:W-:Y:S02]  /*0ca0*/  IMAD.WIDE R18, R0, 0x4, R14 ;  /* 0x0000000400127825 */ /* 0x000fe400078e020e */
[----:B------:R-:W4:Y:S04]  /*0cb0*/  LDG.E R23, desc[UR8][R14.64] ;  /* 0x000000080e177981 */ /* 0x000f28000c1e1900 */
        /* <DEDUP_REMOVED lines=9> */
[----:B-----5:R-:W-:-:S04]  /*0d50*/  FADD R24, R16, -R19 ;  /* 0x8000001310187221 */ /* 0x020fc80000000000 */
[----:B------:R-:W-:-:S07]  /*0d60*/  FFMA R24, R24, R24, R7 ;  /* 0x0000001818187223 */ /* 0x000fce0000000007 */
.L_x_11:
[----:B------:R-:W-:Y:S05]  /*0d70*/  BRA.U !UP1, `(.L_x_7) ;  /* 0x0000000109387547 */ /* 0x000fea000b800000 */
[----:B------:R-:W0:Y:S01]  /*0d80*/  LDC.64 R8, c[0x0][0x390] ;  /* 0x0000e400ff087b82 */ /* 0x000e220000000a00 */
[----:B------:R-:W-:Y:S01]  /*0d90*/  IMAD R13, R0, UR4, R3 ;  /* 0x00000004000d7c24 */ /* 0x000fe2000f8e0203 */
[----:B------:R-:W-:-:S06]  /*0da0*/  UIADD3 UR5, UPT, UPT, -UR5, URZ, URZ ;  /* 0x000000ff05057290 */ /* 0x000fcc000fffe1ff */
[----:B------:R-:W1:Y:S06]  /*0db0*/  LDC.64 R10, c[0x0][0x388] ;  /* 0x0000e200ff0a7b82 */ /* 0x000e6c0000000a00 */
.L_x_12:
[----:B0-----:R-:W-:-:S04]  /*0dc0*/  IMAD.WIDE R4, R13, 0x4, R8 ;  /* 0x000000040d047825 */ /* 0x001fc800078e0208 */
[C---:B-1----:R-:W-:Y:S02]  /*0dd0*/  IMAD.WIDE R6, R13.reuse, 0x4, R10 ;  /* 0x000000040d067825 */ /* 0x042fe400078e020a */
[----:B------:R-:W2:Y:S04]  /*0de0*/  LDG.E R4, desc[UR8][R4.64] ;  /* 0x0000000804047981 */ /* 0x000ea8000c1e1900 */
[----:B------:R-:W2:Y:S01]  /*0df0*/  LDG.E R7, desc[UR8][R6.64] ;  /* 0x0000000806077981 */ /* 0x000ea2000c1e1900 */
[----:B------:R-:W-:Y:S01]  /*0e00*/  UIADD3 UR5, UPT, UPT, UR5, 0x1, URZ ;  /* 0x0000000105057890 */ /* 0x000fe2000fffe0ff */
[----:B------:R-:W-:-:S03]  /*0e10*/  IADD3 R13, PT, PT, R13, R0, RZ ;  /* 0x000000000d0d7210 */ /* 0x000fc60007ffe0ff */
[----:B------:R-:W-:Y:S01]  /*0e20*/  UISETP.NE.AND UP0, UPT, UR5, URZ, UPT ;  /* 0x000000ff0500728c */ /* 0x000fe2000bf05270 */
[----:B--2---:R-:W-:-:S04]  /*0e30*/  FADD R15, R4, -R7 ;  /* 0x80000007040f7221 */ /* 0x004fc80000000000 */
[----:B------:R-:W-:-:S04]  /*0e40*/  FFMA R24, R15, R15, R24 ;  /* 0x0000000f0f187223 */ /* 0x000fc80000000018 */
[----:B------:R-:W-:Y:S05]  /*0e50*/  BRA.U UP0, `(.L_x_12) ;  /* 0xfffffffd00d87547 */ /* 0x000fea000b83ffff */
.L_x_7:
[----:B------:R-:W-:Y:S01]  /*0e60*/  I2FP.F32.S32 R0, UR7 ;  /* 0x0000000700007c45 */ /* 0x000fe20008201400 */
[----:B------:R-:W-:Y:S03]  /*0e70*/  BSSY.RECONVERGENT B0, `(.L_x_13) ;  /* 0x000000c000007945 */ /* 0x000fe60003800200 */
[----:B------:R-:W0:Y:S08]  /*0e80*/  MUFU.RCP R5, R0 ;  /* 0x0000000000057308 */ /* 0x000e300000001000 */
[----:B------:R-:W1:Y:S01]  /*0e90*/  FCHK P0, R24, R0 ;  /* 0x0000000018007302 */ /* 0x000e620000000000 */
[----:B0-----:R-:W-:-:S04]  /*0ea0*/  FFMA R2, -R0, R5, 1 ;  /* 0x3f80000000027423 */ /* 0x001fc80000000105 */
[----:B------:R-:W-:-:S04]  /*0eb0*/  FFMA R5, R5, R2, R5 ;  /* 0x0000000205057223 */ /* 0x000fc80000000005 */
[----:B------:R-:W-:-:S04]  /*0ec0*/  FFMA R7, R5, R24, RZ ;  /* 0x0000001805077223 */ /* 0x000fc800000000ff */
[----:B------:R-:W-:-:S04]  /*0ed0*/  FFMA R2, -R0, R7, R24 ;  /* 0x0000000700027223 */ /* 0x000fc80000000118 */
[----:B------:R-:W-:Y:S01]  /*0ee0*/  FFMA R7, R5, R2, R7 ;  /* 0x0000000205077223 */ /* 0x000fe20000000007 */
[----:B-1----:R-:W-:Y:S06]  /*0ef0*/  @!P0 BRA `(.L_x_14) ;  /* 0x00000000000c8947 */ /* 0x002fec0003800000 */
[----:B------:R-:W-:-:S07]  /*0f00*/  MOV R2, 0xf20 ;  /* 0x00000f2000027802 */ /* 0x000fce0000000f00 */
[----:B------:R-:W-:Y:S05]  /*0f10*/  CALL.REL.NOINC `($__internal_0_$__cuda_sm3x_div_rn_noftz_f32_slowpath) ;  /* 0x0000000000187944 */ /* 0x000fea0003c00000 */
[----:B------:R-:W-:-:S07]  /*0f20*/  MOV R7, R0 ;  /* 0x0000000000077202 */ /* 0x000fce0000000f00 */
.L_x_14:
[----:B------:R-:W-:Y:S05]  /*0f30*/  BSYNC.RECONVERGENT B0 ;  /* 0x0000000000007941 */ /* 0x000fea0003800200 */
.L_x_13:
[----:B------:R-:W0:Y:S02]  /*0f40*/  LDC.64 R4, c[0x0][0x398] ;  /* 0x0000e600ff047b82 */ /* 0x000e240000000a00 */
[----:B0-----:R-:W-:-:S05]  /*0f50*/  IMAD.WIDE R2, R3, 0x4, R4 ;  /* 0x0000000403027825 */ /* 0x001fca00078e0204 */
[----:B------:R-:W-:Y:S01]  /*0f60*/  STG.E desc[UR8][R2.64], R7 ;  /* 0x0000000702007986 */ /* 0x000fe2000c101908 */
[----:B------:R-:W-:Y:S05]  /*0f70*/  EXIT ;  /* 0x000000000000794d */ /* 0x000fea0003800000 */
        .weak           $__internal_0_$__cuda_sm3x_div_rn_noftz_f32_slowpath
        .type           $__internal_0_$__cuda_sm3x_div_rn_noftz_f32_slowpath,@function
        .size           $__internal_0_$__cuda_sm3x_div_rn_noftz_f32_slowpath,(.L_x_88 - $__internal_0_$__cuda_sm3x_div_rn_noftz_f32_slowpath)
$__internal_0_$__cuda_sm3x_div_rn_noftz_f32_slowpath:
[----:B------:R-:W-:Y:S01]  /*0f80*/  SHF.R.U32.HI R5, RZ, 0x17, R0 ;  /* 0x00000017ff057819 */ /* 0x000fe20000011600 */
[----:B------:R-:W-:Y:S01]  /*0f90*/  BSSY.RECONVERGENT B1, `(.L_x_15) ;  /* 0x0000063000017945 */ /* 0x000fe20003800200 */
[----:B------:R-:W-:Y:S02]  /*0fa0*/  SHF.R.U32.HI R4, RZ, 0x17, R24 ;  /* 0x00000017ff047819 */ /* 0x000fe40000011618 */
[----:B------:R-:W-:Y:S02]  /*0fb0*/  LOP3.LUT R5, R5, 0xff, RZ, 0xc0, !PT ;  /* 0x000000ff05057812 */ /* 0x000fe400078ec0ff */
[----:B------:R-:W-:Y:S02]  /*0fc0*/  LOP3.LUT R6, R4, 0xff, RZ, 0xc0, !PT ;  /* 0x000000ff04067812 */ /* 0x000fe400078ec0ff */
[----:B------:R-:W-:Y:S02]  /*0fd0*/  IADD3 R8, PT, PT, R5, -0x1, RZ ;  /* 0xffffffff05087810 */ /* 0x000fe40007ffe0ff */
[----:B------:R-:W-:-:S02]  /*0fe0*/  IADD3 R9, PT, PT, R6, -0x1, RZ ;  /* 0xffffffff06097810 */ /* 0x000fc40007ffe0ff */
[----:B------:R-:W-:Y:S02]  /*0ff0*/  ISETP.GT.U32.AND P0, PT, R8, 0xfd, PT ;  /* 0x000000fd0800780c */ /* 0x000fe40003f04070 */
[----:B------:R-:W-:Y:S02]  /*1000*/  MOV R7, R0 ;  /* 0x0000000000077202 */ /* 0x000fe40000000f00 */
[----:B------:R-:W-:-:S13]  /*1010*/  ISETP.GT.U32.OR P0, PT, R9, 0xfd, P0 ;  /* 0x000000fd0900780c */ /* 0x000fda0000704470 */
[----:B------:R-:W-:Y:S01]  /*1020*/  @!P0 MOV R4, RZ ;  /* 0x000000ff00048202 */ /* 0x000fe20000000f00 */
[----:B------:R-:W-:Y:S06]  /*1030*/  @!P0 BRA `(.L_x_16) ;  /* 0x00000000005c8947 */ /* 0x000fec0003800000 */
[----:B------:R-:W-:Y:S02]  /*1040*/  FSETP.GTU.FTZ.AND P0, PT, |R24|, +INF , PT ;  /* 0x7f8000001800780b */ /* 0x000fe40003f1c200 */
[----:B------:R-:W-:-:S04]  /*1050*/  FSETP.GTU.FTZ.AND P1, PT, |R0|, +INF , PT ;  /* 0x7f8000000000780b */ /* 0x000fc80003f3c200 */
[----:B------:R-:W-:-:S13]  /*1060*/  PLOP3.LUT P0, PT, P0, P1, PT, 0xf8, 0x8f ;  /* 0x00000000008f781c */ /* 0x000fda0000703f70 */
[----:B------:R-:W-:Y:S05]  /*1070*/  @P0 BRA `(.L_x_17) ;  /* 0x00000004004c0947 */ /* 0x000fea0003800000 */
[----:B------:R-:W-:-:S13]  /*1080*/  LOP3.LUT P0, RZ, R7, 0x7fffffff, R24, 0xc8, !PT ;  /* 0x7fffffff07ff7812 */ /* 0x000fda000780c818 */
[----:B------:R-:W-:Y:S05]  /*1090*/  @!P0 BRA `(.L_x_18) ;  /* 0x00000004003c8947 */ /* 0x000fea0003800000 */
[----:B------:R-:W-:Y:S02]  /*10a0*/  FSETP.NEU.FTZ.AND P2, PT, |R24|, +INF , PT ;  /* 0x7f8000001800780b */ /* 0x000fe40003f5d200 */
[----:B------:R-:W-:Y:S02]  /*10b0*/  FSETP.NEU.FTZ.AND P1, PT, |R0|, +INF , PT ;  /* 0x7f8000000000780b */ /* 0x000fe40003f3d200 */
[----:B------:R-:W-:-:S11]  /*10c0*/  FSETP.NEU.FTZ.AND P0, PT, |R24|, +INF , PT ;  /* 0x7f8000001800780b */ /* 0x000fd60003f1d200 */
[----:B------:R-:W-:Y:S05]  /*10d0*/  @!P1 BRA !P2, `(.L_x_18) ;  /* 0x00000004002c9947 */ /* 0x000fea0005000000 */
[----:B------:R-:W-:-:S04]  /*10e0*/  LOP3.LUT P2, RZ, R24, 0x7fffffff, RZ, 0xc0, !PT ;  /* 0x7fffffff18ff7812 */ /* 0x000fc8000784c0ff */
[----:B------:R-:W-:-:S13]  /*10f0*/  PLOP3.LUT P1, PT, P1, P2, PT, 0x2f, 0xf2 ;  /* 0x0000000000f2781c */ /* 0x000fda0000f24577 */
[----:B------:R-:W-:Y:S05]  /*1100*/  @P1 BRA `(.L_x_19) ;  /* 0x0000000400181947 */ /* 0x000fea0003800000 */
[----:B------:R-:W-:-:S04]  /*1110*/  LOP3.LUT P1, RZ, R7, 0x7fffffff, RZ, 0xc0, !PT ;  /* 0x7fffffff07ff7812 */ /* 0x000fc8000782c0ff */
[----:B------:R-:W-:-:S13]  /*1120*/  PLOP3.LUT P0, PT, P0, P1, PT, 0x2f, 0xf2 ;  /* 0x0000000000f2781c */ /* 0x000fda0000702577 */
[----:B------:R-:W-:Y:S05]  /*1130*/  @P0 BRA `(.L_x_20) ;  /* 0x0000000400000947 */ /* 0x000fea0003800000 */
[----:B------:R-:W-:Y:S02]  /*1140*/  ISETP.GE.AND P0, PT, R9, RZ, PT ;  /* 0x000000ff0900720c */ /* 0x000fe40003f06270 */
[----:B------:R-:W-:-:S11]  /*1150*/  ISETP.GE.AND P1, PT, R8, RZ, PT ;  /* 0x000000ff0800720c */ /* 0x000fd60003f26270 */
[----:B------:R-:W-:Y:S01]  /*1160*/  @P0 MOV R4, RZ ;  /* 0x000000ff00040202 */ /* 0x000fe20000000f00 */
[----:B------:R-:W-:Y:S01]  /*1170*/  @!P0 FFMA R24, R24, 1.84467440737095516160e+19, RZ ;  /* 0x5f80000018188823 */ /* 0x000fe200000000ff */
[----:B------:R-:W-:Y:S01]  /*1180*/  @!P0 MOV R4, 0xffffffc0 ;  /* 0xffffffc000048802 */ /* 0x000fe20000000f00 */
[----:B------:R-:W-:-:S03]  /*1190*/  @!P1 FFMA R7, R0, 1.84467440737095516160e+19, RZ ;  /* 0x5f80000000079823 */ /* 0x000fc600000000ff */
[----:B------:R-:W-:-:S07]  /*11a0*/  @!P1 IADD3 R4, PT, PT, R4, 0x40, RZ ;  /* 0x0000004004049810 */ /* 0x000fce0007ffe0ff */
.L_x_16:
[----:B------:R-:W-:Y:S01]  /*11b0*/  LEA R0, R5, 0xc0800000, 0x17 ;  /* 0xc080000005007811 */ /* 0x000fe200078eb8ff */
[----:B------:R-:W-:Y:S01]  /*11c0*/  BSSY.RECONVERGENT B2, `(.L_x_21) ;  /* 0x0000036000027945 */ /* 0x000fe20003800200 */
[----:B------:R-:W-:Y:S02]  /*11d0*/  IADD3 R6, PT, PT, R6, -0x7f, RZ ;  /* 0xffffff8106067810 */ /* 0x000fe40007ffe0ff */
[----:B------:R-:W-:-:S03]  /*11e0*/  IADD3 R7, PT, PT, -R0, R7, RZ ;  /* 0x0000000700077210 */ /* 0x000fc60007ffe1ff */
[C---:B------:R-:W-:Y:S01]  /*11f0*/  IMAD R0, R6.reuse, -0x800000, R24 ;  /* 0xff80000006007824 */ /* 0x040fe200078e0218 */
[----:B------:R0:W1:Y:S01]  /*1200*/  MUFU.RCP R8, R7 ;  /* 0x0000000700087308 */ /* 0x0000620000001000 */
[----:B------:R-:W-:Y:S01]  /*1210*/  FADD.FTZ R9, -R7, -RZ ;  /* 0x800000ff07097221 */ /* 0x000fe20000010100 */
[----:B0-----:R-:W-:-:S04]  /*1220*/  IADD3 R7, PT, PT, R6, 0x7f, -R5 ;  /* 0x0000007f06077810 */ /* 0x001fc80007ffe805 */
[----:B------:R-:W-:Y:S01]  /*1230*/  IADD3 R7, PT, PT, R7, R4, RZ ;  /* 0x0000000407077210 */ /* 0x000fe20007ffe0ff */
[----:B-1----:R-:W-:-:S04]  /*1240*/  FFMA R11, R8, R9, 1 ;  /* 0x3f800000080b7423 */ /* 0x002fc80000000009 */
[----:B------:R-:W-:-:S04]  /*1250*/  FFMA R13, R8, R11, R8 ;  /* 0x0000000b080d7223 */ /* 0x000fc80000000008 */
[----:B------:R-:W-:-:S04]  /*1260*/  FFMA R8, R0, R13, RZ ;  /* 0x0000000d00087223 */ /* 0x000fc800000000ff */
[----:B------:R-:W-:-:S04]  /*1270*/  FFMA R11, R9, R8, R0 ;  /* 0x00000008090b7223 */ /* 0x000fc80000000000 */
[----:B------:R-:W-:-:S04]  /*1280*/  FFMA R8, R13, R11, R8 ;  /* 0x0000000b0d087223 */ /* 0x000fc80000000008 */
[----:B------:R-:W-:-:S04]  /*1290*/  FFMA R9, R9, R8, R0 ;  /* 0x0000000809097223 */ /* 0x000fc80000000000 */
[----:B------:R-:W-:-:S05]  /*12a0*/  FFMA R0, R13, R9, R8 ;  /* 0x000000090d007223 */ /* 0x000fca0000000008 */
[----:B------:R-:W-:-:S04]  /*12b0*/  SHF.R.U32.HI R5, RZ, 0x17, R0 ;  /* 0x00000017ff057819 */ /* 0x000fc80000011600 */
[----:B------:R-:W-:-:S04]  /*12c0*/  LOP3.LUT R5, R5, 0xff, RZ, 0xc0, !PT ;  /* 0x000000ff05057812 */ /* 0x000fc800078ec0ff */
[----:B------:R-:W-:-:S04]  /*12d0*/  IADD3 R10, PT, PT, R5, R7, RZ ;  /* 0x00000007050a7210 */ /* 0x000fc80007ffe0ff */
[----:B------:R-:W-:-:S04]  /*12e0*/  IADD3 R4, PT, PT, R10, -0x1, RZ ;  /* 0xffffffff0a047810 */ /* 0x000fc80007ffe0ff */
[----:B------:R-:W-:-:S13]  /*12f0*/  ISETP.GE.U32.AND P0, PT, R4, 0xfe, PT ;  /* 0x000000fe0400780c */ /* 0x000fda0003f06070 */
[----:B------:R-:W-:Y:S05]  /*1300*/  @!P0 BRA `(.L_x_22) ;  /* 0x0000000000808947 */ /* 0x000fea0003800000 */
[----:B------:R-:W-:-:S13]  /*1310*/  ISETP.GT.AND P0, PT, R10, 0xfe, PT ;  /* 0x000000fe0a00780c */ /* 0x000fda0003f04270 */
[----:B------:R-:W-:Y:S05]  /*1320*/  @P0 BRA `(.L_x_23) ;  /* 0x00000000006c0947 */ /* 0x000fea0003800000 */
[----:B------:R-:W-:-:S13]  /*1330*/  ISETP.GE.AND P0, PT, R10, 0x1, PT ;  /* 0x000000010a00780c */ /* 0x000fda0003f06270 */
[----:B------:R-:W-:Y:S05]  /*1340*/  @P0 BRA `(.L_x_24) ;  /* 0x0000000000740947 */ /* 0x000fea0003800000 */
[----:B------:R-:W-:Y:S02]  /*1350*/  ISETP.GE.AND P0, PT, R10, -0x18, PT ;  /* 0xffffffe80a00780c */ /* 0x000fe40003f06270 */
[----:B------:R-:W-:-:S11]  /*1360*/  LOP3.LUT R0, R0, 0x80000000, RZ, 0xc0, !PT ;  /* 0x8000000000007812 */ /* 0x000fd600078ec0ff */
[----:B------:R-:W-:Y:S05]  /*1370*/  @!P0 BRA `(.L_x_24) ;  /* 0x0000000000688947 */ /* 0x000fea0003800000 */
[CCC-:B------:R-:W-:Y:S01]  /*1380*/  FFMA.RZ R4, R13.reuse, R9.reuse, R8.reuse ;  /* 0x000000090d047223 */ /* 0x1c0fe2000000c008 */
[C---:B------:R-:W-:Y:S01]  /*1390*/  IADD3 R7, PT, PT, R10.reuse, 0x20, RZ ;  /* 0x000000200a077810 */ /* 0x040fe20007ffe0ff */
[CCC-:B------:R-:W-:Y:S01]  /*13a0*/  FFMA.RM R5, R13.reuse, R9.reuse, R8.reuse ;  /* 0x000000090d057223 */ /* 0x1c0fe20000004008 */
[----:B------:R-:W-:Y:S02]  /*13b0*/  ISETP.NE.AND P2, PT, R10, RZ, PT ;  /* 0x000000ff0a00720c */ /* 0x000fe40003f45270 */
[----:B------:R-:W-:Y:S01]  /*13c0*/  LOP3.LUT R6, R4, 0x7fffff, RZ, 0xc0, !PT ;  /* 0x007fffff04067812 */ /* 0x000fe200078ec0ff */
[----:B------:R-:W-:Y:S01]  /*13d0*/  FFMA.RP R4, R13, R9, R8 ;  /* 0x000000090d047223 */ /* 0x000fe20000008008 */
[----:B------:R-:W-:Y:S02]  /*13e0*/  ISETP.NE.AND P1, PT, R10, RZ, PT ;  /* 0x000000ff0a00720c */ /* 0x000fe40003f25270 */
[----:B------:R-:W-:Y:S02]  /*13f0*/  LOP3.LUT R6, R6, 0x800000, RZ, 0xfc, !PT ;  /* 0x0080000006067812 */ /* 0x000fe400078efcff */
[----:B------:R-:W-:-:S02]  /*1400*/  IADD3 R8, PT, PT, -R10, RZ, RZ ;  /* 0x000000ff0a087210 */ /* 0x000fc40007ffe1ff */
[----:B------:R-:W-:Y:S02]  /*1410*/  SHF.L.U32 R7, R6, R7, RZ ;  /* 0x0000000706077219 */ /* 0x000fe400000006ff */
[----:B------:R-:W-:Y:S02]  /*1420*/  FSETP.NEU.FTZ.AND P0, PT, R4, R5, PT ;  /* 0x000000050400720b */ /* 0x000fe40003f1d000 */
[----:B------:R-:W-:Y:S02]  /*1430*/  SEL R5, R8, RZ, P2 ;  /* 0x000000ff08057207 */ /* 0x000fe40001000000 */
[----:B------:R-:W-:Y:S02]  /*1440*/  ISETP.NE.AND P1, PT, R7, RZ, P1 ;  /* 0x000000ff0700720c */ /* 0x000fe40000f25270 */
[----:B------:R-:W-:Y:S02]  /*1450*/  SHF.R.U32.HI R5, RZ, R5, R6 ;  /* 0x00000005ff057219 */ /* 0x000fe40000011606 */
[----:B------:R-:W-:-:S02]  /*1460*/  PLOP3.LUT P0, PT, P0, P1, PT, 0xf8, 0x8f ;  /* 0x00000000008f781c */ /* 0x000fc40000703f70 */
[----:B------:R-:W-:Y:S02]  /*1470*/  SHF.R.U32.HI R7, RZ, 0x1, R5 ;  /* 0x00000001ff077819 */ /* 0x000fe40000011605 */
[----:B------:R-:W-:-:S04]  /*1480*/  SEL R4, RZ, 0x1, !P0 ;  /* 0x00000001ff047807 */ /* 0x000fc80004000000 */
[----:B------:R-:W-:-:S04]  /*1490*/  LOP3.LUT R4, R4, 0x1, R7, 0xf8, !PT ;  /* 0x0000000104047812 */ /* 0x000fc800078ef807 */
[----:B------:R-:W-:-:S04]  /*14a0*/  LOP3.LUT R4, R4, R5, RZ, 0xc0, !PT ;  /* 0x0000000504047212 */ /* 0x000fc800078ec0ff */
[----:B------:R-:W-:-:S04]  /*14b0*/  IADD3 R7, PT, PT, R7, R4, RZ ;  /* 0x0000000407077210 */ /* 0x000fc80007ffe0ff */
[----:B------:R-:W-:Y:S01]  /*14c0*/  LOP3.LUT R0, R7, R0, RZ, 0xfc, !PT ;  /* 0x0000000007007212 */ /* 0x000fe200078efcff */
[----:B------:R-:W-:Y:S06]  /*14d0*/  BRA `(.L_x_24) ;  /* 0x0000000000107947 */ /* 0x000fec0003800000 */
.L_x_23:
[----:B------:R-:W-:-:S04]  /*14e0*/  LOP3.LUT R0, R0, 0x80000000, RZ, 0xc0, !PT ;  /* 0x8000000000007812 */ /* 0x000fc800078ec0ff */
[----:B------:R-:W-:Y:S01]  /*14f0*/  LOP3.LUT R0, R0, 0x7f800000, RZ, 0xfc, !PT ;  /* 0x7f80000000007812 */ /* 0x000fe200078efcff */
[----:B------:R-:W-:Y:S06]  /*1500*/  BRA `(.L_x_24) ;  /* 0x0000000000047947 */ /* 0x000fec0003800000 */
.L_x_22:
[----:B------:R-:W-:-:S07]  /*1510*/  LEA R0, R7, R0, 0x17 ;  /* 0x0000000007007211 */ /* 0x000fce00078eb8ff */
.L_x_24:
[----:B------:R-:W-:Y:S05]  /*1520*/  BSYNC.RECONVERGENT B2 ;  /* 0x0000000000027941 */ /* 0x000fea0003800200 */
.L_x_21:
[----:B------:R-:W-:Y:S05]  /*1530*/  BRA `(.L_x_25) ;  /* 0x0000000000207947 */ /* 0x000fea0003800000 */
.L_x_20:
[----:B------:R-:W-:-:S04]  /*1540*/  LOP3.LUT R0, R7, 0x80000000, R24, 0x48, !PT ;  /* 0x8000000007007812 */ /* 0x000fc800078e4818 */
[----:B------:R-:W-:Y:S01]  /*1550*/  LOP3.LUT R0, R0, 0x7f800000, RZ, 0xfc, !PT ;  /* 0x7f80000000007812 */ /* 0x000fe200078efcff */
[----:B------:R-:W-:Y:S06]  /*1560*/  BRA `(.L_x_25) ;  /* 0x0000000000147947 */ /* 0x000fec0003800000 */
.L_x_19:
[----:B------:R-:W-:Y:S01]  /*1570*/  LOP3.LUT R0, R7, 0x80000000, R24, 0x48, !PT ;  /* 0x8000000007007812 */ /* 0x000fe200078e4818 */
[----:B------:R-:W-:Y:S06]  /*1580*/  BRA `(.L_x_25) ;  /* 0x00000000000c7947 */ /* 0x000fec0003800000 */
.L_x_18:
[----:B------:R-:W0:Y:S01]  /*1590*/  MUFU.RSQ R0, -QNAN ;  /* 0xffc0000000007908 */ /* 0x000e220000001400 */
[----:B------:R-:W-:Y:S05]  /*15a0*/  BRA `(.L_x_25) ;  /* 0x0000000000047947 */ /* 0x000fea0003800000 */
.L_x_17:
[----:B------:R-:W-:-:S07]  /*15b0*/  FADD.FTZ R0, R24, R0 ;  /* 0x0000000018007221 */ /* 0x000fce0000010000 */
.L_x_25:
[----:B------:R-:W-:Y:S05]  /*15c0*/  BSYNC.RECONVERGENT B1 ;  /* 0x0000000000017941 */ /* 0x000fea0003800200 */
.L_x_15:
[----:B------:R-:W-:Y:S01]  /*15d0*/  HFMA2 R5, -RZ, RZ, 0, 0 ;  /* 0x00000000ff057431 */ /* 0x000fe200000001ff */
[----:B------:R-:W-:-:S04]  /*15e0*/  MOV R4, R2 ;  /* 0x0000000200047202 */ /* 0x000fc80000000f00 */
[----:B0-----:R-:W-:Y:S05]  /*15f0*/  RET.REL.NODEC R4 `(_Z11computeLossiiPfS_S_) ;  /* 0xffffffe804807950 */ /* 0x001fea0003c3ffff */
.L_x_26:
        /* <DEDUP_REMOVED lines=16> */
.L_x_88:


//--------------------- .text._Z8activateiiPf     --------------------------
	.section	.text._Z8activateiiPf,"ax",@progbits
	.align	128
        .global         _Z8activateiiPf
        .type           _Z8activateiiPf,@function
        .size           _Z8activateiiPf,(.L_x_92 - _Z8activateiiPf)
        .other          _Z8activateiiPf,@"STO_CUDA_ENTRY STV_DEFAULT"
_Z8activateiiPf:
.text._Z8activateiiPf:
[----:B------:R-:W-:Y:S01]  /*0000*/  LDC R1, c[0x0][0x37c] ;  /* 0x0000df00ff017b82 */ /* 0x000fe20000000800 */
[----:B------:R-:W0:Y:S01]  /*0010*/  S2R R5, SR_CTAID.X ;  /* 0x0000000000057919 */ /* 0x000e220000002500 */
[----:B------:R-:W0:Y:S01]  /*0020*/  LDCU UR4, c[0x0][0x360] ;  /* 0x00006c00ff0477ac */ /* 0x000e220008000800 */
[----:B------:R-:W0:Y:S01]  /*0030*/  S2R R0, SR_TID.X ;  /* 0x0000000000007919 */ /* 0x000e220000002100 */
[----:B------:R-:W1:Y:S01]  /*0040*/  LDCU UR5, c[0x0][0x380] ;  /* 0x00007000ff0577ac */ /* 0x000e620008000800 */
[----:B0-----:R-:W-:-:S05]  /*0050*/  IMAD R5, R5, UR4, R0 ;  /* 0x0000000405057c24 */ /* 0x001fca000f8e0200 */
[----:B-1----:R-:W-:-:S13]  /*0060*/  ISETP.GE.AND P0, PT, R5, UR5, PT ;  /* 0x0000000505007c0c */ /* 0x002fda000bf06270 */
[----:B------:R-:W-:Y:S05]  /*0070*/  @P0 EXIT ;  /* 0x000000000000094d */ /* 0x000fea0003800000 */
[----:B------:R-:W0:Y:S01]  /*0080*/  LDC.64 R2, c[0x0][0x388] ;  /* 0x0000e200ff027b82 */ /* 0x000e220000000a00 */
[----:B------:R-:W1:Y:S01]  /*0090*/  LDCU.64 UR4, c[0x0][0x358] ;  /* 0x00006b00ff0477ac */ /* 0x000e620008000a00 */
[----:B0-----:R-:W-:-:S05]  /*00a0*/  IMAD.WIDE R2, R5, 0x4, R2 ;  /* 0x0000000405027825 */ /* 0x001fca00078e0202 */
[----:B-1----:R-:W2:Y:S01]  /*00b0*/  LDG.E R0, desc[UR4][R2.64] ;  /* 0x0000000402007981 */ /* 0x002ea2000c1e1900 */
[----:B------:R-:W-:Y:S01]  /*00c0*/  HFMA2 R8, -RZ, RZ, 1.125, -9232 ;  /* 0x3c80f082ff087431 */ /* 0x000fe200000001ff */
[----:B------:R-:W-:Y:S01]  /*00d0*/  MOV R6, 0x3f800000 ;  /* 0x3f80000000067802 */ /* 0x000fe20000000f00 */
[----:B--2---:R-:W-:-:S04]  /*00e0*/  FMUL R4, R0, 0.6666666865348815918 ;  /* 0x3f2aaaab00047820 */ /* 0x004fc80000400000 */
[C---:B------:R-:W-:Y:S01]  /*00f0*/  FMUL R0, |R4|.reuse, 2.8853900432586669922 ;  /* 0x4038aa3b04007820 */ /* 0x040fe20000400200 */
[C---:B------:R-:W-:Y:S01]  /*0100*/  FMUL R9, R4.reuse, R4 ;  /* 0x0000000404097220 */ /* 0x040fe20000400000 */
[C---:B------:R-:W-:Y:S02]  /*0110*/  FSETP.GE.AND P1, PT, |R4|.reuse, 0.60000002384185791016, PT ;  /* 0x3f19999a0400780b */ /* 0x040fe40003f26200 */
[----:B------:R-:W-:Y:S01]  /*0120*/  FSETP.GE.AND P0, PT, |R4|, 9.010913848876953125, PT ;  /* 0x41102cb40400780b */ /* 0x000fe20003f06200 */
[C---:B------:R-:W-:Y:S01]  /*0130*/  FFMA R8, R9.reuse, R8, -0.052303962409496307373 ;  /* 0xbd563cae09087423 */ /* 0x040fe20000000008 */
[----:B------:R-:W0:Y:S03]  /*0140*/  MUFU.EX2 R0, R0 ;  /* 0x0000000000007308 */ /* 0x000e260000000800 */
[----:B------:R-:W-:Y:S01]  /*0150*/  FFMA R8, R9, R8, 0.1331529766321182251 ;  /* 0x3e08594109087423 */ /* 0x000fe20000000008 */
[----:B0-----:R-:W-:-:S03]  /*0160*/  FADD R5, R0, 1 ;  /* 0x3f80000000057421 */ /* 0x001fc60000000000 */
[----:B------:R-:W-:-:S04]  /*0170*/  FFMA R0, R9, R8, -0.33332768082618713379 ;  /* 0xbeaaa9ed09007423 */ /* 0x000fc80000000008 */
[----:B------:R-:W-:Y:S01]  /*0180*/  FFMA R9, R9, R0, RZ ;  /* 0x0000000009097223 */ /* 0x000fe200000000ff */
[----:B------:R-:W0:Y:S02]  /*0190*/  MUFU.RCP R5, R5 ;  /* 0x0000000500057308 */ /* 0x000e240000001000 */
[----:B0-----:R-:W-:-:S05]  /*01a0*/  FFMA R6, R5, -2, R6 ;  /* 0xc000000005067823 */ /* 0x001fca0000000006 */
[----:B------:R-:W-:-:S04]  /*01b0*/  FSEL R7, R6, 1, !P0 ;  /* 0x3f80000006077808 */ /* 0x000fc80004000000 */
[--C-:B------:R-:W-:Y:S01]  /*01c0*/  LOP3.LUT R7, R7, 0x80000000, R4.reuse, 0xb8, !PT ;  /* 0x8000000007077812 */ /* 0x100fe200078eb804 */
[----:B------:R-:W-:-:S04]  /*01d0*/  @!P1 FFMA R7, R4, R9, R4 ;  /* 0x0000000904079223 */ /* 0x000fc80000000004 */
[----:B------:R-:W-:-:S05]  /*01e0*/  FMUL R7, R7, 1.7158999443054199219 ;  /* 0x3fdba29c07077820 */ /* 0x000fca0000400000 */
[----:B------:R-:W-:Y:S01]  /*01f0*/  STG.E desc[UR4][R2.64], R7 ;  /* 0x0000000702007986 */ /* 0x000fe2000c101904 */
[----:B------:R-:W-:Y:S05]  /*0200*/  EXIT ;  /* 0x000000000000794d */ /* 0x000fea0003800000 */
.L_x_27:
        /* <DEDUP_REMOVED lines=15> */
.L_x_92:


//--------------------- .text._Z7addBiasiiPfS_    --------------------------
	.section	.text._Z7addBiasiiPfS_,"ax",@progbits
	.align	128
        .global         _Z7addBiasiiPfS_
        .type           _Z7addBiasiiPfS_,@function
        .size           _Z7addBiasiiPfS_,(.L_x_93 - _Z7addBiasiiPfS_)
        .other          _Z7addBiasiiPfS_,@"STO_CUDA_ENTRY STV_DEFAULT"
_Z7addBiasiiPfS_:
.text._Z7addBiasiiPfS_:
        /* <DEDUP_REMOVED lines=8> */
[----:B------:R-:W0:Y:S01]  /*0080*/  LDC R8, c[0x0][0x384] ;  /* 0x0000e100ff087b82 */ /* 0x000e220000000800 */
[----:B------:R-:W1:Y:S01]  /*0090*/  LDCU.64 UR4, c[0x0][0x358] ;  /* 0x00006b00ff0477ac */ /* 0x000e620008000a00 */
[----:B0-----:R-:W-:-:S04]  /*00a0*/  IABS R5, R8 ;  /* 0x0000000800057213 */ /* 0x001fc80000000000 */
[----:B------:R-:W0:Y:S08]  /*00b0*/  I2F.RP R0, R5 ;  /* 0x0000000500007306 */ /* 0x000e300000209400 */
[----:B0-----:R-:W0:Y:S02]  /*00c0*/  MUFU.RCP R0, R0 ;  /* 0x0000000000007308 */ /* 0x001e240000001000 */
[----:B0-----:R-:W-:-:S06]  /*00d0*/  VIADD R2, R0, 0xffffffe ;  /* 0x0ffffffe00027836 */ /* 0x001fcc0000000000 */
[----:B------:R0:W2:Y:S02]  /*00e0*/  F2I.FTZ.U32.TRUNC.NTZ R3, R2 ;  /* 0x0000000200037305 */ /* 0x0000a4000021f000 */
[----:B0-----:R-:W-:Y:S02]  /*00f0*/  HFMA2 R2, -RZ, RZ, 0, 0 ;  /* 0x00000000ff027431 */ /* 0x001fe400000001ff */
[----:B--2---:R-:W-:-:S04]  /*0100*/  IMAD.MOV R4, RZ, RZ, -R3 ;  /* 0x000000ffff047224 */ /* 0x004fc800078e0a03 */
[----:B------:R-:W-:Y:S01]  /*0110*/  IMAD R9, R4, R5, RZ ;  /* 0x0000000504097224 */ /* 0x000fe200078e02ff */
[----:B------:R-:W-:-:S03]  /*0120*/  IABS R4, R7 ;  /* 0x0000000700047213 */ /* 0x000fc60000000000 */
[----:B------:R-:W-:-:S06]  /*0130*/  IMAD.HI.U32 R3, R3, R9, R2 ;  /* 0x0000000903037227 */ /* 0x000fcc00078e0002 */
[----:B------:R-:W-:Y:S02]  /*0140*/  IMAD.HI.U32 R6, R3, R4, RZ ;  /* 0x0000000403067227 */ /* 0x000fe400078e00ff */
[----:B------:R-:W0:Y:S02]  /*0150*/  LDC.64 R2, c[0x0][0x388] ;  /* 0x0000e200ff027b82 */ /* 0x000e240000000a00 */
[----:B------:R-:W-:-:S04]  /*0160*/  IMAD.MOV R0, RZ, RZ, -R6 ;  /* 0x000000ffff007224 */ /* 0x000fc800078e0a06 */
[----:B------:R-:W-:-:S05]  /*0170*/  IMAD R0, R5, R0, R4 ;  /* 0x0000000005007224 */ /* 0x000fca00078e0204 */
[----:B------:R-:W-:-:S13]  /*0180*/  ISETP.GT.U32.AND P2, PT, R5, R0, PT ;  /* 0x000000000500720c */ /* 0x000fda0003f44070 */
[-C--:B------:R-:W-:Y:S01]  /*0190*/  @!P2 IADD3 R0, PT, PT, R0, -R5.reuse, RZ ;  /* 0x800000050000a210 */ /* 0x080fe20007ffe0ff */
[----:B------:R-:W-:Y:S01]  /*01a0*/  @!P2 VIADD R6, R6, 0x1 ;  /* 0x000000010606a836 */ /* 0x000fe20000000000 */
[----:B------:R-:W-:Y:S01]  /*01b0*/  ISETP.NE.AND P2, PT, R8, RZ, PT ;  /* 0x000000ff0800720c */ /* 0x000fe20003f45270 */
[C---:B0-----:R-:W-:Y:S01]  /*01c0*/  IMAD.WIDE R2, R7.reuse, 0x4, R2 ;  /* 0x0000000407027825 */ /* 0x041fe200078e0202 */
[----:B------:R-:W-:Y:S02]  /*01d0*/  ISETP.GE.U32.AND P0, PT, R0, R5, PT ;  /* 0x000000050000720c */ /* 0x000fe40003f06070 */
[----:B------:R-:W0:Y:S01]  /*01e0*/  LDC.64 R4, c[0x0][0x390] ;  /* 0x0000e400ff047b82 */ /* 0x000e220000000a00 */
[----:B------:R-:W-:-:S04]  /*01f0*/  LOP3.LUT R0, R7, R8, RZ, 0x3c, !PT ;  /* 0x0000000807007212 */ /* 0x000fc800078e3cff */
[----:B------:R-:W-:Y:S02]  /*0200*/  ISETP.GE.AND P1, PT, R0, RZ, PT ;  /* 0x000000ff0000720c */ /* 0x000fe40003f26270 */
[----:B-1----:R-:W2:Y:S04]  /*0210*/  LDG.E R0, desc[UR4][R2.64] ;  /* 0x0000000402007981 */ /* 0x002ea8000c1e1900 */
[----:B------:R-:W-:-:S07]  /*0220*/  @P0 IADD3 R6, PT, PT, R6, 0x1, RZ ;  /* 0x0000000106060810 */ /* 0x000fce0007ffe0ff */
[----:B------:R-:W-:Y:S02]  /*0230*/  @!P1 IADD3 R6, PT, PT, -R6, RZ, RZ ;  /* 0x000000ff06069210 */ /* 0x000fe40007ffe1ff */
[----:B------:R-:W-:-:S05]  /*0240*/  @!P2 LOP3.LUT R6, RZ, R8, RZ, 0x33, !PT ;  /* 0x00000008ff06a212 */ /* 0x000fca00078e33ff */
[----:B0-----:R-:W-:-:S06]  /*0250*/  IMAD.WIDE R4, R6, 0x4, R4 ;  /* 0x0000000406047825 */ /* 0x001fcc00078e0204 */
[----:B------:R-:W2:Y:S02]  /*0260*/  LDG.E R5, desc[UR4][R4.64] ;  /* 0x0000000404057981 */ /* 0x000ea4000c1e1900 */
[----:B--2---:R-:W-:-:S05]  /*0270*/  FADD R7, R0, R5 ;  /* 0x0000000500077221 */ /* 0x004fca0000000000 */
[----:B------:R-:W-:Y:S01]  /*0280*/  STG.E desc[UR4][R2.64], R7 ;  /* 0x0000000702007986 */ /* 0x000fe2000c101904 */
[----:B------:R-:W-:Y:S05]  /*0290*/  EXIT ;  /* 0x000000000000794d */ /* 0x000fea0003800000 */
.L_x_28:
        /* <DEDUP_REMOVED lines=14> */
.L_x_93:


//--------------------- .text._Z7softMaxiiPf      --------------------------
	.section	.text._Z7softMaxiiPf,"ax",@progbits
	.align	128
        .global         _Z7softMaxiiPf
        .type           _Z7softMaxiiPf,@function
        .size           _Z7softMaxiiPf,(.L_x_89 - _Z7softMaxiiPf)
        .other          _Z7softMaxiiPf,@"STO_CUDA_ENTRY STV_DEFAULT"
_Z7softMaxiiPf:
.text._Z7softMaxiiPf:
[----:B------:R-:W-:Y:S01]  /*0000*/  LDC R1, c[0x0][0x37c] ;  /* 0x0000df00ff017b82 */ /* 0x000fe20000000800 */
[----:B------:R-:W0:Y:S07]  /*0010*/  S2R R3, SR_TID.X ;  /* 0x0000000000037919 */ /* 0x000e2e0000002100 */
[----:B------:R-:W0:Y:S01]  /*0020*/  S2UR UR4, SR_CTAID.X ;  /* 0x00000000000479c3 */ /* 0x000e220000002500 */
[----:B------:R-:W1:Y:S07]  /*0030*/  LDCU UR5, c[0x0][0x380] ;  /* 0x00007000ff0577ac */ /* 0x000e6e0008000800 */
[----:B------:R-:W0:Y:S01]  /*0040*/  LDC R8, c[0x0][0x360] ;  /* 0x0000d800ff087b82 */ /* 0x000e220000000800 */
[----:B-1----:R-:W-:Y:S01]  /*0050*/  MOV R4, UR5 ;  /* 0x0000000500047c02 */ /* 0x002fe20008000f00 */
[----:B0-----:R-:W-:-:S05]  /*0060*/  IMAD R8, R8, UR4, R3 ;  /* 0x0000000408087c24 */ /* 0x001fca000f8e0203 */
[----:B------:R-:W-:-:S13]  /*0070*/  ISETP.GE.AND P0, PT, R8, R4, PT ;  /* 0x000000040800720c */ /* 0x000fda0003f06270 */
        /* <DEDUP_REMOVED lines=12> */
[----:B------:R-:W0:Y:S01]  /*0140*/  LDC R4, c[0x0][0x380] ;  /* 0x0000e000ff047b82 */ /* 0x000e220000000800 */
[----:B------:R-:W-:Y:S01]  /*0150*/  ULOP3.LUT UR4, UR5, 0x7ffffff0, URZ, 0xc0, !UPT ;  /* 0x7ffffff005047892 */ /* 0x000fe2000f8ec0ff */
[----:B------:R-:W-:Y:S02]  /*0160*/  MOV R7, RZ ;  /* 0x000000ff00077202 */ /* 0x000fe40000000f00 */
[----:B------:R-:W-:Y:S01]  /*0170*/  MOV R3, R8 ;  /* 0x0000000800037202 */ /* 0x000fe20000000f00 */
[----:B------:R-:W-:-:S03]  /*0180*/  UIADD3 UR5, UPT, UPT, -UR4, URZ, URZ ;  /* 0x000000ff04057290 */ /* 0x000fc6000fffe1ff */
[----:B------:R-:W1:Y:S09]  /*0190*/  LDC.64 R14, c[0x0][0x388] ;  /* 0x0000e200ff0e7b82 */ /* 0x000e720000000a00 */
.L_x_31:
[----:B-1----:R-:W-:-:S05]  /*01a0*/  IMAD.WIDE R12, R3, 0x4, R14 ;  /* 0x00000004030c7825 */ /* 0x002fca00078e020e */
[----:B------:R-:W2:Y:S01]  /*01b0*/  LDG.E R0, desc[UR8][R12.64] ;  /* 0x000000080c007981 */ /* 0x000ea2000c1e1900 */
[----:B0-----:R-:W-:-:S05]  /*01c0*/  IMAD.WIDE R16, R4, 0x4, R12 ;  /* 0x0000000404107825 */ /* 0x001fca00078e020c */
[----:B------:R-:W3:Y:S01]  /*01d0*/  LDG.E R2, desc[UR8][R16.64] ;  /* 0x0000000810027981 */ /* 0x000ee2000c1e1900 */
[----:B------:R-:W-:-:S05]  /*01e0*/  IMAD.WIDE R18, R4, 0x4, R16 ;  /* 0x0000000404127825 */ /* 0x000fca00078e0210 */
[----:B------:R-:W4:Y:S01]  /*01f0*/  LDG.E R5, desc[UR8][R18.64] ;  /* 0x0000000812057981 */ /* 0x000f22000c1e1900 */
[----:B------:R-:W-:-:S05]  /*0200*/  IMAD.WIDE R20, R4, 0x4, R18 ;  /* 0x0000000404147825 */ /* 0x000fca00078e0212 */
[----:B------:R0:W5:Y:S02]  /*0210*/  LDG.E R6, desc[UR8][R20.64] ;  /* 0x0000000814067981 */ /* 0x000164000c1e1900 */
[----:B0-----:R-:W-:-:S05]  /*0220*/  IMAD.WIDE R20, R4, 0x4, R20 ;  /* 0x0000000404147825 */ /* 0x001fca00078e0214 */
[----:B------:R-:W5:Y:S01]  /*0230*/  LDG.E R9, desc[UR8][R20.64] ;  /* 0x0000000814097981 */ /* 0x000f62000c1e1900 */
[----:B------:R-:W-:-:S05]  /*0240*/  IMAD.WIDE R18, R4, 0x4, R20 ;  /* 0x0000000404127825 */ /* 0x000fca00078e0214 */
[----:B------:R-:W5:Y:S01]  /*0250*/  LDG.E R10, desc[UR8][R18.64] ;  /* 0x00000008120a7981 */ /* 0x000f62000c1e1900 */
[----:B------:R-:W-:-:S05]  /*0260*/  IMAD.WIDE R22, R4, 0x4, R18 ;  /* 0x0000000404167825 */ /* 0x000fca00078e0212 */
[----:B------:R0:W5:Y:S02]  /*0270*/  LDG.E R11, desc[UR8][R22.64] ;  /* 0x00000008160b7981 */ /* 0x000164000c1e1900 */
[----:B0-----:R-:W-:-:S05]  /*0280*/  IMAD.WIDE R22, R4, 0x4, R22 ;  /* 0x0000000404167825 */ /* 0x001fca00078e0216 */
[----:B------:R0:W5:Y:S01]  /*0290*/  LDG.E R12, desc[UR8][R22.64] ;  /* 0x00000008160c7981 */ /* 0x000162000c1e1900 */
[----:B------:R-:W-:-:S05]  /*02a0*/  IMAD.WIDE R24, R4, 0x4, R22 ;  /* 0x0000000404187825 */ /* 0x000fca00078e0216 */
[----:B------:R1:W5:Y:S01]  /*02b0*/  LDG.E R13, desc[UR8][R24.64] ;  /* 0x00000008180d7981 */ /* 0x000362000c1e1900 */
[----:B------:R-:W-:-:S05]  /*02c0*/  IMAD.WIDE R26, R4, 0x4, R24 ;  /* 0x00000004041a7825 */ /* 0x000fca00078e0218 */
[----:B------:R1:W5:Y:S01]  /*02d0*/  LDG.E R28, desc[UR8][R26.64] ;  /* 0x000000081a1c7981 */ /* 0x000362000c1e1900 */
[----:B------:R-:W-:-:S05]  /*02e0*/  IMAD.WIDE R16, R4, 0x4, R26 ;  /* 0x0000000404107825 */ /* 0x000fca00078e021a */
[----:B------:R-:W5:Y:S01]  /*02f0*/  LDG.E R29, desc[UR8][R16.64] ;  /* 0x00000008101d7981 */ /* 0x000f62000c1e1900 */
[----:B------:R-:W-:-:S04]  /*0300*/  IMAD.WIDE R18, R4, 0x4, R16 ;  /* 0x0000000404127825 */ /* 0x000fc800078e0210 */
[C---:B------:R-:W-:Y:S01]  /*0310*/  IMAD.WIDE R20, R4.reuse, 0x4, R18 ;  /* 0x0000000404147825 */ /* 0x040fe200078e0212 */
[----:B------:R-:W5:Y:S03]  /*0320*/  LDG.E R16, desc[UR8][R18.64] ;  /* 0x0000000812107981 */ /* 0x000f66000c1e1900 */
[C---:B0-----:R-:W-:Y:S01]  /*0330*/  IMAD.WIDE R22, R4.reuse, 0x4, R20 ;  /* 0x0000000404167825 */ /* 0x041fe200078e0214 */
[----:B------:R4:W5:Y:S03]  /*0340*/  LDG.E R17, desc[UR8][R20.64] ;  /* 0x0000000814117981 */ /* 0x000966000c1e1900 */
[C---:B-1----:R-:W-:Y:S01]  /*0350*/  IMAD.WIDE R24, R4.reuse, 0x4, R22 ;  /* 0x0000000404187825 */ /* 0x042fe200078e0216 */
[----:B------:R-:W5:Y:S04]  /*0360*/  LDG.E R18, desc[UR8][R22.64] ;  /* 0x0000000816127981 */ /* 0x000f68000c1e1900 */
[----:B------:R-:W5:Y:S01]  /*0370*/  LDG.E R19, desc[UR8][R24.64] ;  /* 0x0000000818137981 */ /* 0x000f62000c1e1900 */
[----:B------:R-:W-:-:S06]  /*0380*/  IMAD.WIDE R26, R4, 0x4, R24 ;  /* 0x00000004041a7825 */ /* 0x000fcc00078e0218 */
[----:B------:R-:W5:Y:S01]  /*0390*/  LDG.E R26, desc[UR8][R26.64] ;  /* 0x000000081a1a7981 */ /* 0x000f62000c1e1900 */
[----:B------:R-:W-:Y:S01]  /*03a0*/  UIADD3 UR5, UPT, UPT, UR5, 0x10, URZ ;  /* 0x0000001005057890 */ /* 0x000fe2000fffe0ff */
[----:B------:R-:W-:-:S03]  /*03b0*/  LEA R3, R4, R3, 0x4 ;  /* 0x0000000304037211 */ /* 0x000fc600078e20ff */
[----:B------:R-:W-:Y:S01]  /*03c0*/  UISETP.NE.AND UP1, UPT, UR5, URZ, UPT ;  /* 0x000000ff0500728c */ /* 0x000fe2000bf25270 */
[----:B--2---:R-:W-:-:S05]  /*03d0*/  FMUL R0, R0, 1.4426950216293334961 ;  /* 0x3fb8aa3b00007820 */ /* 0x004fca0000400000 */
[----:B------:R-:W-:Y:S01]  /*03e0*/  FSETP.GEU.AND P2, PT, R0, -126, PT ;  /* 0xc2fc00000000780b */ /* 0x000fe20003f4e000 */
[----:B---3--:R-:W-:-:S05]  /*03f0*/  FMUL R2, R2, 1.4426950216293334961 ;  /* 0x3fb8aa3b02027820 */ /* 0x008fca0000400000 */
[----:B------:R-:W-:Y:S01]  /*0400*/  FSETP.GEU.AND P1, PT, R2, -126, PT ;  /* 0xc2fc00000200780b */ /* 0x000fe20003f2e000 */
[----:B----4-:R-:W-:-:S05]  /*0410*/  FMUL R21, R5, 1.4426950216293334961 ;  /* 0x3fb8aa3b05157820 */ /* 0x010fca0000400000 */
[----:B------:R-:W-:Y:S01]  /*0420*/  FSETP.GEU.AND P0, PT, R21, -126, PT ;  /* 0xc2fc00001500780b */ /* 0x000fe20003f0e000 */
[----:B------:R-:W-:Y:S01]  /*0430*/  @!P2 FMUL R0, R0, 0.5 ;  /* 0x3f0000000000a820 */ /* 0x000fe20000400000 */
[----:B-----5:R-:W-:-:S03]  /*0440*/  FMUL R5, R6, 1.4426950216293334961 ;  /* 0x3fb8aa3b06057820 */ /* 0x020fc60000400000 */
[----:B------:R-:W0:Y:S02]  /*0450*/  MUFU.EX2 R20, R0 ;  /* 0x0000000000147308 */ /* 0x000e240000000800 */
[----:B------:R-:W-:Y:S01]  /*0460*/  @!P1 FMUL R2, R2, 0.5 ;  /* 0x3f00000002029820 */ /* 0x000fe20000400000 */
[----:B------:R-:W-:-:S05]  /*0470*/  FSETP.GEU.AND P4, PT, R5, -126, PT ;  /* 0xc2fc00000500780b */ /* 0x000fca0003f8e000 */
[----:B------:R-:W1:Y:S01]  /*0480*/  MUFU.EX2 R6, R2 ;  /* 0x0000000200067308 */ /* 0x000e620000000800 */
[----:B------:R-:W-:Y:S01]  /*0490*/  @!P0 FMUL R21, R21, 0.5 ;  /* 0x3f00000015158820 */ /* 0x000fe20000400000 */
[----:B------:R-:W-:-:S05]  /*04a0*/  FMUL R9, R9, 1.4426950216293334961 ;  /* 0x3fb8aa3b09097820 */ /* 0x000fca0000400000 */
[----:B------:R-:W-:Y:S01]  /*04b0*/  FSETP.GEU.AND P6, PT, R9, -126, PT ;  /* 0xc2fc00000900780b */ /* 0x000fe20003fce000 */
[----:B------:R-:W-:Y:S01]  /*04c0*/  FMUL R10, R10, 1.4426950216293334961 ;  /* 0x3fb8aa3b0a0a7820 */ /* 0x000fe20000400000 */
[----:B------:R-:W-:Y:S01]  /*04d0*/  @!P4 FMUL R5, R5, 0.5 ;  /* 0x3f0000000505c820 */ /* 0x000fe20000400000 */
[----:B0-----:R-:W-:Y:S01]  /*04e0*/  @!P2 FMUL R20, R20, R20 ;  /* 0x000000141414a220 */ /* 0x001fe20000400000 */
[----:B------:R-:W0:Y:S02]  /*04f0*/  MUFU.EX2 R2, R21 ;  /* 0x0000001500027308 */ /* 0x000e240000000800 */
[----:B------:R-:W-:Y:S01]  /*0500*/  FSETP.GEU.AND P5, PT, R10, -126, PT ;  /* 0xc2fc00000a00780b */ /* 0x000fe20003fae000 */
[----:B------:R-:W-:Y:S01]  /*0510*/  FMUL R11, R11, 1.4426950216293334961 ;  /* 0x3fb8aa3b0b0b7820 */ /* 0x000fe20000400000 */
[----:B------:R-:W-:Y:S01]  /*0520*/  FADD R7, R20, R7 ;  /* 0x0000000714077221 */ /* 0x000fe20000000000 */
[----:B-1----:R-:W-:-:S03]  /*0530*/  @!P1 FMUL R6, R6, R6 ;  /* 0x0000000606069220 */ /* 0x002fc60000400000 */
[----:B------:R-:W-:Y:S01]  /*0540*/  FSETP.GEU.AND P3, PT, R11, -126, PT ;  /* 0xc2fc00000b00780b */ /* 0x000fe20003f6e000 */
[----:B------:R-:W1:Y:S01]  /*0550*/  MUFU.EX2 R5, R5 ;  /* 0x0000000500057308 */ /* 0x000e620000000800 */
[----:B------:R-:W-:Y:S01]  /*0560*/  @!P6 FMUL R9, R9, 0.5 ;  /* 0x3f0000000909e820 */ /* 0x000fe20000400000 */
[----:B------:R-:W-:-:S04]  /*0570*/  FADD R7, R7, R6 ;  /* 0x0000000607077221 */ /* 0x000fc80000000000 */
[----:B------:R-:W-:Y:S02]  /*0580*/  @!P5 FMUL R10, R10, 0.5 ;  /* 0x3f0000000a0ad820 */ /* 0x000fe40000400000 */
[----:B------:R-:W2:Y:S01]  /*0590*/  MUFU.EX2 R0, R9 ;  /* 0x0000000900007308 */ /* 0x000ea20000000800 */
[----:B------:R-:W-:Y:S01]  /*05a0*/  FMUL R12, R12, 1.4426950216293334961 ;  /* 0x3fb8aa3b0c0c7820 */ /* 0x000fe20000400000 */
[----:B0-----:R-:W-:Y:S02]  /*05b0*/  @!P0 FMUL R2, R2, R2 ;  /* 0x0000000202028220 */ /* 0x001fe40000400000 */
[----:B------:R-:W-:Y:S02]  /*05c0*/  @!P3 FMUL R11, R11, 0.5 ;  /* 0x3f0000000b0bb820 */ /* 0x000fe40000400000 */
[----:B------:R-:W-:Y:S01]  /*05d0*/  FSETP.GEU.AND P2, PT, R12, -126, PT ;  /* 0xc2fc00000c00780b */ /* 0x000fe20003f4e000 */
[----:B------:R-:W-:Y:S01]  /*05e0*/  FMUL R13, R13, 1.4426950216293334961 ;  /* 0x3fb8aa3b0d0d7820 */ /* 0x000fe20000400000 */
[----:B------:R-:W0:Y:S01]  /*05f0*/  MUFU.EX2 R10, R10 ;  /* 0x0000000a000a7308 */ /* 0x000e220000000800 */
[----:B-1----:R-:W-:Y:S01]  /*0600*/  @!P4 FMUL R5, R5, R5 ;  /* 0x000000050505c220 */ /* 0x002fe20000400000 */
[----:B------:R-:W-:-:S02]  /*0610*/  FADD R2, R7, R2 ;  /* 0x0000000207027221 */ /* 0x000fc40000000000 */
[----:B------:R-:W-:Y:S01]  /*0620*/  FSETP.GEU.AND P1, PT, R13, -126, PT ;  /* 0xc2fc00000d00780b */ /* 0x000fe20003f2e000 */
[----:B------:R-:W-:Y:S01]  /*0630*/  FMUL R28, R28, 1.4426950216293334961 ;  /* 0x3fb8aa3b1c1c7820 */ /* 0x000fe20000400000 */
[----:B------:R-:W-:Y:S02]  /*0640*/  FADD R5, R2, R5 ;  /* 0x0000000502057221 */ /* 0x000fe40000000000 */
[----:B------:R-:W1:Y:S01]  /*0650*/  MUFU.EX2 R11, R11 ;  /* 0x0000000b000b7308 */ /* 0x000e620000000800 */
[----:B--2---:R-:W-:Y:S01]  /*0660*/  @!P6 FMUL R0, R0, R0 ;  /* 0x000000000000e220 */ /* 0x004fe20000400000 */
[----:B------:R-:W-:Y:S01]  /*0670*/  FSETP.GEU.AND P0, PT, R28, -126, PT ;  /* 0xc2fc00001c00780b */ /* 0x000fe20003f0e000 */
[----:B------:R-:W-:Y:S01]  /*0680*/  @!P2 FMUL R12, R12, 0.5 ;  /* 0x3f0000000c0ca820 */ /* 0x000fe20000400000 */
[----:B------:R-:W-:Y:S01]  /*0690*/  FMUL R29, R29, 1.4426950216293334961 ;  /* 0x3fb8aa3b1d1d7820 */ /* 0x000fe20000400000 */
[----:B------:R-:W-:-:S04]  /*06a0*/  FADD R5, R5, R0 ;  /* 0x0000000005057221 */ /* 0x000fc80000000000 */
[----:B------:R-:W2:Y:S01]  /*06b0*/  MUFU.EX2 R12, R12 ;  /* 0x0000000c000c7308 */ /* 0x000ea20000000800 */
[----:B------:R-:W-:Y:S01]  /*06c0*/  @!P1 FMUL R13, R13, 0.5 ;  /* 0x3f0000000d0d9820 */ /* 0x000fe20000400000 */
[----:B------:R-:W-:Y:S01]  /*06d0*/  FSETP.GEU.AND P4, PT, R29, -126, PT ;  /* 0xc2fc00001d00780b */ /* 0x000fe20003f8e000 */
[----:B0-----:R-:W-:Y:S01]  /*06e0*/  @!P5 FMUL R10, R10, R10 ;  /* 0x0000000a0a0ad220 */ /* 0x001fe20000400000 */
[----:B------:R-:W-:Y:S02]  /*06f0*/  FMUL R16, R16, 1.4426950216293334961 ;  /* 0x3fb8aa3b10107820 */ /* 0x000fe40000400000 */
[----:B------:R-:W-:Y:S01]  /*0700*/  @!P0 FMUL R28, R28, 0.5 ;  /* 0x3f0000001c1c8820 */ /* 0x000fe20000400000 */
[----:B------:R-:W-:Y:S01]  /*0710*/  FADD R10, R5, R10 ;  /* 0x0000000a050a7221 */ /* 0x000fe20000000000 */
[----:B------:R-:W-:Y:S01]  /*0720*/  FMUL R17, R17, 1.4426950216293334961 ;  /* 0x3fb8aa3b11117820 */ /* 0x000fe20000400000 */
[----:B------:R-:W0:Y:S01]  /*0730*/  MUFU.EX2 R13, R13 ;  /* 0x0000000d000d7308 */ /* 0x000e220000000800 */
[----:B------:R-:W-:Y:S01]  /*0740*/  FSETP.GEU.AND P6, PT, R16, -126, PT ;  /* 0xc2fc00001000780b */ /* 0x000fe20003fce000 */
[----:B-1----:R-:W-:-:S02]  /*0750*/  @!P3 FMUL R11, R11, R11 ;  /* 0x0000000b0b0bb220 */ /* 0x002fc40000400000 */
[----:B------:R-:W-:Y:S01]  /*0760*/  FSETP.GEU.AND P5, PT, R17, -126, PT ;  /* 0xc2fc00001100780b */ /* 0x000fe20003fae000 */
[----:B------:R-:W-:Y:S01]  /*0770*/  FMUL R18, R18, 1.4426950216293334961 ;  /* 0x3fb8aa3b12127820 */ /* 0x000fe20000400000 */
[----:B------:R-:W-:Y:S01]  /*0780*/  @!P4 FMUL R29, R29, 0.5 ;  /* 0x3f0000001d1dc820 */ /* 0x000fe20000400000 */
[----:B------:R-:W-:Y:S01]  /*0790*/  FADD R11, R10, R11 ;  /* 0x0000000b0a0b7221 */ /* 0x000fe20000000000 */
[----:B------:R-:W1:Y:S01]  /*07a0*/  MUFU.EX2 R7, R28 ;  /* 0x0000001c00077308 */ /* 0x000e620000000800 */
[----:B------:R-:W-:Y:S01]  /*07b0*/  FMUL R19, R19, 1.4426950216293334961 ;  /* 0x3fb8aa3b13137820 */ /* 0x000fe20000400000 */
[----:B------:R-:W-:Y:S01]  /*07c0*/  FSETP.GEU.AND P3, PT, R18, -126, PT ;  /* 0xc2fc00001200780b */ /* 0x000fe20003f6e000 */
[----:B--2---:R-:W-:-:S03]  /*07d0*/  @!P2 FMUL R12, R12, R12 ;  /* 0x0000000c0c0ca220 */ /* 0x004fc60000400000 */
[----:B------:R-:W-:Y:S01]  /*07e0*/  FSETP.GEU.AND P2, PT, R19, -126, PT ;  /* 0xc2fc00001300780b */ /* 0x000fe20003f4e000 */
[----:B------:R-:W-:Y:S01]  /*07f0*/  @!P6 FMUL R16, R16, 0.5 ;  /* 0x3f0000001010e820 */ /* 0x000fe20000400000 */
[----:B------:R-:W-:Y:S01]  /*0800*/  FMUL R26, R26, 1.4426950216293334961 ;  /* 0x3fb8aa3b1a1a7820 */ /* 0x000fe20000400000 */
[----:B------:R-:W2:Y:S01]  /*0810*/  MUFU.EX2 R29, R29 ;  /* 0x0000001d001d7308 */ /* 0x000ea20000000800 */
[----:B------:R-:W-:Y:S01]  /*0820*/  @!P5 FMUL R17, R17, 0.5 ;  /* 0x3f0000001111d820 */ /* 0x000fe20000400000 */
[----:B0-----:R-:W-:Y:S01]  /*0830*/  @!P1 FMUL R13, R13, R13 ;  /* 0x0000000d0d0d9220 */ /* 0x001fe20000400000 */
[----:B------:R-:W-:Y:S01]  /*0840*/  FADD R12, R11, R12 ;  /* 0x0000000c0b0c7221 */ /* 0x000fe20000000000 */
[----:B------:R-:W-:Y:S02]  /*0850*/  FSETP.GEU.AND P1, PT, R26, -126, PT ;  /* 0xc2fc00001a00780b */ /* 0x000fe40003f2e000 */
[----:B------:R-:W-:Y:S01]  /*0860*/  @!P3 FMUL R18, R18, 0.5 ;  /* 0x3f0000001212b820 */ /* 0x000fe20000400000 */
[----:B------:R-:W-:Y:S01]  /*0870*/  FADD R12, R12, R13 ;  /* 0x0000000d0c0c7221 */ /* 0x000fe20000000000 */
[----:B------:R-:W0:Y:S01]  /*0880*/  MUFU.EX2 R5, R16 ;  /* 0x0000001000057308 */ /* 0x000e220000000800 */
[----:B-1----:R-:W-:Y:S01]  /*0890*/  @!P0 FMUL R7, R7, R7 ;  /* 0x0000000707078220 */ /* 0x002fe20000400000 */
[----:B------:R-:W-:-:S03]  /*08a0*/  @!P2 FMUL R19, R19, 0.5 ;  /* 0x3f0000001313a820 */ /* 0x000fc60000400000 */
[----:B------:R-:W-:-:S03]  /*08b0*/  FADD R12, R12, R7 ;  /* 0x000000070c0c7221 */ /* 0x000fc60000000000 */
[----:B------:R-:W1:Y:S01]  /*08c0*/  MUFU.EX2 R17, R17 ;  /* 0x0000001100117308 */ /* 0x000e620000000800 */
[----:B------:R-:W-:Y:S01]  /*08d0*/  @!P1 FMUL R26, R26, 0.5 ;  /* 0x3f0000001a1a9820 */ /* 0x000fe20000400000 */
[----:B--2---:R-:W-:-:S04]  /*08e0*/  @!P4 FMUL R29, R29, R29 ;  /* 0x0000001d1d1dc220 */ /* 0x004fc80000400000 */
[----:B------:R-:W-:Y:S02]  /*08f0*/  FADD R12, R12, R29 ;  /* 0x0000001d0c0c7221 */ /* 0x000fe40000000000 */
[----:B------:R-:W2:Y:S01]  /*0900*/  MUFU.EX2 R9, R18 ;  /* 0x0000001200097308 */ /* 0x000ea20000000800 */
[----:B0-----:R-:W-:-:S04]  /*0910*/  @!P6 FMUL R5, R5, R5 ;  /* 0x000000050505e220 */ /* 0x001fc80000400000 */
[----:B------:R-:W-:-:S03]  /*0920*/  FADD R12, R12, R5 ;  /* 0x000000050c0c7221 */ /* 0x000fc60000000000 */
[----:B------:R-:W0:Y:S01]  /*0930*/  MUFU.EX2 R19, R19 ;  /* 0x0000001300137308 */ /* 0x000e220000000800 */
[----:B-1----:R-:W-:-:S04]  /*0940*/  @!P5 FMUL R17, R17, R17 ;  /* 0x000000111111d220 */ /* 0x002fc80000400000 */
[----:B------:R-:W-:-:S03]  /*0950*/  FADD R12, R12, R17 ;  /* 0x000000110c0c7221 */ /* 0x000fc60000000000 */
[----:B------:R-:W1:Y:S01]  /*0960*/  MUFU.EX2 R7, R26 ;  /* 0x0000001a00077308 */ /* 0x000e620000000800 */
[----:B--2---:R-:W-:-:S04]  /*0970*/  @!P3 FMUL R9, R9, R9 ;  /* 0x000000090909b220 */ /* 0x004fc80000400000 */
[----:B------:R-:W-:Y:S01]  /*0980*/  FADD R12, R12, R9 ;  /* 0x000000090c0c7221 */ /* 0x000fe20000000000 */
[----:B0-----:R-:W-:-:S04]  /*0990*/  @!P2 FMUL R19, R19, R19 ;  /* 0x000000131313a220 */ /* 0x001fc80000400000 */
[----:B------:R-:W-:Y:S01]  /*09a0*/  FADD R12, R12, R19 ;  /* 0x000000130c0c7221 */ /* 0x000fe20000000000 */
[----:B-1----:R-:W-:-:S04]  /*09b0*/  @!P1 FMUL R7, R7, R7 ;  /* 0x0000000707079220 */ /* 0x002fc80000400000 */
[----:B------:R-:W-:Y:S01]  /*09c0*/  FADD R7, R12, R7 ;  /* 0x000000070c077221 */ /* 0x000fe20000000000 */
[----:B------:R-:W-:Y:S06]  /*09d0*/  BRA.U UP1, `(.L_x_31) ;  /* 0xfffffff501f07547 */ /* 0x000fec000b83ffff */
.L_x_30:
[----:B------:R-:W-:Y:S05]  /*09e0*/  BRA.U !UP0, `(.L_x_29) ;  /* 0x0000000908007547 */ /* 0x000fea000b800000 */
[----:B------:R-:W0:Y:S01]  /*09f0*/  LDCU UR5, c[0x0][0x384] ;  /* 0x00007080ff0577ac */ /* 0x000e220008000800 */
[----:B------:R-:W-:Y:S02]  /*0a00*/  UISETP.GE.U32.AND UP0, UPT, UR6, 0x8, UPT ;  /* 0x000000080600788c */ /* 0x000fe4000bf06070 */
[----:B0-----:R-:W-:-:S04]  /*0a10*/  ULOP3.LUT UR7, UR5, 0x7, URZ, 0xc0, !UPT ;  /* 0x0000000705077892 */ /* 0x001fc8000f8ec0ff */
        /* <DEDUP_REMOVED lines=20> */
[----:B------:R-:W-:Y:S01]  /*0b60*/  UIADD3 UR4, UPT, UPT, UR4, 0x8, URZ ;  /* 0x0000000804047890 */ /* 0x000fe2000fffe0ff */
[----:B--2---:R-:W-:-:S05]  /*0b70*/  FMUL R0, R0, 1.4426950216293334961 ;  /* 0x3fb8aa3b00007820 */ /* 0x004fca0000400000 */
[----:B------:R-:W-:Y:S01]  /*0b80*/  FSETP.GEU.AND P5, PT, R0, -126, PT ;  /* 0xc2fc00000000780b */ /* 0x000fe20003fae000 */
[----:B---3--:R-:W-:-:S05]  /*0b90*/  FMUL R5, R5, 1.4426950216293334961 ;  /* 0x3fb8aa3b05057820 */ /* 0x008fca0000400000 */
[----:B------:R-:W-:Y:S01]  /*0ba0*/  FSETP.GEU.AND P4, PT, R5, -126, PT ;  /* 0xc2fc00000500780b */ /* 0x000fe20003f8e000 */
[----:B----4-:R-:W-:-:S05]  /*0bb0*/  FMUL R6, R6, 1.4426950216293334961 ;  /* 0x3fb8aa3b06067820 */ /* 0x010fca0000400000 */
[----:B------:R-:W-:Y:S01]  /*0bc0*/  FSETP.GEU.AND P3, PT, R6, -126, PT ;  /* 0xc2fc00000600780b */ /* 0x000fe20003f6e000 */
[----:B------:R-:W-:Y:S01]  /*0bd0*/  @!P5 FMUL R0, R0, 0.5 ;  /* 0x3f0000000000d820 */ /* 0x000fe20000400000 */
[----:B-----5:R-:W-:-:S05]  /*0be0*/  FMUL R9, R9, 1.4426950216293334961 ;  /* 0x3fb8aa3b09097820 */ /* 0x020fca0000400000 */
[----:B------:R-:W0:Y:S01]  /*0bf0*/  MUFU.EX2 R0, R0 ;  /* 0x0000000000007308 */ /* 0x000e220000000800 */
[----:B------:R-:W-:Y:S01]  /*0c00*/  FSETP.GEU.AND P2, PT, R9, -126, PT ;  /* 0xc2fc00000900780b */ /* 0x000fe20003f4e000 */
[----:B------:R-:W-:Y:S01]  /*0c10*/  FMUL R20, R20, 1.4426950216293334961 ;  /* 0x3fb8aa3b14147820 */ /* 0x000fe20000400000 */
[----:B------:R-:W-:Y:S01]  /*0c20*/  @!P4 FMUL R5, R5, 0.5 ;  /* 0x3f0000000505c820 */ /* 0x000fe20000400000 */
[----:B------:R-:W-:-:S03]  /*0c30*/  FMUL R21, R21, 1.4426950216293334961 ;  /* 0x3fb8aa3b15157820 */ /* 0x000fc60000400000 */
[----:B------:R-:W-:Y:S01]  /*0c40*/  FSETP.GEU.AND P1, PT, R20, -126, PT ;  /* 0xc2fc00001400780b */ /* 0x000fe20003f2e000 */
[----:B------:R-:W-:Y:S01]  /*0c50*/  @!P3 FMUL R6, R6, 0.5 ;  /* 0x3f0000000606b820 */ /* 0x000fe20000400000 */
[----:B------:R-:W1:Y:S01]  /*0c60*/  MUFU.EX2 R5, R5 ;  /* 0x0000000500057308 */ /* 0x000e620000000800 */
[----:B------:R-:W-:Y:S01]  /*0c70*/  FSETP.GEU.AND P0, PT, R21, -126, PT ;  /* 0xc2fc00001500780b */ /* 0x000fe20003f0e000 */
[----:B------:R-:W-:-:S03]  /*0c80*/  FMUL R22, R22, 1.4426950216293334961 ;  /* 0x3fb8aa3b16167820 */ /* 0x000fc60000400000 */
[----:B------:R-:W-:Y:S01]  /*0c90*/  @!P2 FMUL R9, R9, 0.5 ;  /* 0x3f0000000909a820 */ /* 0x000fe20000400000 */
[----:B0-----:R-:W-:Y:S01]  /*0ca0*/  @!P5 FMUL R0, R0, R0 ;  /* 0x000000000000d220 */ /* 0x001fe20000400000 */
[----:B------:R-:W-:Y:S01]  /*0cb0*/  FSETP.GEU.AND P5, PT, R22, -126, PT ;  /* 0xc2fc00001600780b */ /* 0x000fe20003fae000 */
[----:B------:R-:W-:Y:S01]  /*0cc0*/  FMUL R10, R10, 1.4426950216293334961 ;  /* 0x3fb8aa3b0a0a7820 */ /* 0x000fe20000400000 */
[----:B------:R-:W0:Y:S02]  /*0cd0*/  MUFU.EX2 R3, R6 ;  /* 0x0000000600037308 */ /* 0x000e240000000800 */
[----:B------:R-:W-:Y:S01]  /*0ce0*/  @!P1 FMUL R20, R20, 0.5 ;  /* 0x3f00000014149820 */ /* 0x000fe20000400000 */
[----:B------:R-:W-:Y:S01]  /*0cf0*/  FADD R0, R7, R0 ;  /* 0x0000000007007221 */ /* 0x000fe20000000000 */
[----:B------:R-:W-:Y:S01]  /*0d00*/  FSETP.GEU.AND P6, PT, R10, -126, PT ;  /* 0xc2fc00000a00780b */ /* 0x000fe20003fce000 */
[----:B------:R-:W-:Y:S01]  /*0d10*/  @!P0 FMUL R21, R21, 0.5 ;  /* 0x3f00000015158820 */ /* 0x000fe20000400000 */
[----:B-1----:R-:W-:-:S02]  /*0d20*/  @!P4 FMUL R5, R5, R5 ;  /* 0x000000050505c220 */ /* 0x002fc40000400000 */
[----:B------:R-:W1:Y:S02]  /*0d30*/  MUFU.EX2 R9, R9 ;  /* 0x0000000900097308 */ /* 0x000e640000000800 */
[----:B------:R-:W-:Y:S01]  /*0d40*/  FADD R0, R0, R5 ;  /* 0x0000000500007221 */ /* 0x000fe20000000000 */
[----:B------:R-:W-:-:S05]  /*0d50*/  @!P5 FMUL R22, R22, 0.5 ;  /* 0x3f0000001616d820 */ /* 0x000fca0000400000 */
[----:B------:R-:W2:Y:S01]  /*0d60*/  MUFU.EX2 R11, R20 ;  /* 0x00000014000b7308 */ /* 0x000ea20000000800 */
[----:B------:R-:W-:Y:S01]  /*0d70*/  @!P6 FMUL R10, R10, 0.5 ;  /* 0x3f0000000a0ae820 */ /* 0x000fe20000400000 */
[----:B0-----:R-:W-:-:S04]  /*0d80*/  @!P3 FMUL R3, R3, R3 ;  /* 0x000000030303b220 */ /* 0x001fc80000400000 */
[----:B------:R-:W-:Y:S02]  /*0d90*/  FADD R0, R0, R3 ;  /* 0x0000000300007221 */ /* 0x000fe40000000000 */
[----:B------:R-:W0:Y:S01]  /*0da0*/  MUFU.EX2 R21, R21 ;  /* 0x0000001500157308 */ /* 0x000e220000000800 */
[----:B-1----:R-:W-:-:S04]  /*0db0*/  @!P2 FMUL R9, R9, R9 ;  /* 0x000000090909a220 */ /* 0x002fc80000400000 */
[----:B------:R-:W-:-:S03]  /*0dc0*/  FADD R0, R0, R9 ;  /* 0x0000000900007221 */ /* 0x000fc60000000000 */
[----:B------:R-:W1:Y:S01]  /*0dd0*/  MUFU.EX2 R5, R22 ;  /* 0x0000001600057308 */ /* 0x000e620000000800 */
[----:B--2---:R-:W-:-:S04]  /*0de0*/  @!P1 FMUL R11, R11, R11 ;  /* 0x0000000b0b0b9220 */ /* 0x004fc80000400000 */
[----:B------:R-:W-:-:S03]  /*0df0*/  FADD R0, R0, R11 ;  /* 0x0000000b00007221 */ /* 0x000fc60000000000 */
[----:B------:R-:W2:Y:S01]  /*0e00*/  MUFU.EX2 R7, R10 ;  /* 0x0000000a00077308 */ /* 0x000ea20000000800 */
[----:B0-----:R-:W-:-:S04]  /*0e10*/  @!P0 FMUL R21, R21, R21 ;  /* 0x0000001515158220 */ /* 0x001fc80000400000 */
[----:B------:R-:W-:Y:S01]  /*0e20*/  FADD R0, R0, R21 ;  /* 0x0000001500007221 */ /* 0x000fe20000000000 */
[----:B-1----:R-:W-:-:S04]  /*0e30*/  @!P5 FMUL R5, R5, R5 ;  /* 0x000000050505d220 */ /* 0x002fc80000400000 */
[----:B------:R-:W-:Y:S01]  /*0e40*/  FADD R0, R0, R5 ;  /* 0x0000000500007221 */ /* 0x000fe20000000000 */
[----:B--2---:R-:W-:-:S04]  /*0e50*/  @!P6 FMUL R7, R7, R7 ;  /* 0x000000070707e220 */ /* 0x004fc80000400000 */
[----:B------:R-:W-:-:S07]  /*0e60*/  FADD R7, R0, R7 ;  /* 0x0000000700077221 */ /* 0x000fce0000000000 */
.L_x_32:
        /* <DEDUP_REMOVED lines=9> */
[----:B------:R-:W-:-:S04]  /*0f00*/  IMAD.WIDE R10, R4, 0x4, R2 ;  /* 0x00000004040a7825 */ /* 0x000fc800078e0202 */
[C---:B------:R-:W-:Y:S02]  /*0f10*/  IMAD.WIDE R12, R4.reuse, 0x4, R10 ;  /* 0x00000004040c7825 */ /* 0x040fe400078e020a */
[----:B------:R-:W3:Y:S02]  /*0f20*/  LDG.E R10, desc[UR8][R10.64] ;  /* 0x000000080a0a7981 */ /* 0x000ee4000c1e1900 */
[----:B------:R-:W-:Y:S02]  /*0f30*/  IMAD.WIDE R14, R4, 0x4, R12 ;  /* 0x00000004040e7825 */ /* 0x000fe400078e020c */
[----:B------:R-:W4:Y:S04]  /*0f40*/  LDG.E R6, desc[UR8][R12.64] ;  /* 0x000000080c067981 */ /* 0x000f28000c1e1900 */
[----:B------:R-:W5:Y:S01]  /*0f50*/  LDG.E R14, desc[UR8][R14.64] ;  /* 0x000000080e0e7981 */ /* 0x000f62000c1e1900 */
[----:B------:R-:W-:Y:S01]  /*0f60*/  UIADD3 UR4, UPT, UPT, UR4, 0x4, URZ ;  /* 0x0000000404047890 */ /* 0x000fe2000fffe0ff */
[----:B--2---:R-:W-:-:S05]  /*0f70*/  FMUL R0, R0, 1.4426950216293334961 ;  /* 0x3fb8aa3b00007820 */ /* 0x004fca0000400000 */
[----:B------:R-:W-:Y:S01]  /*0f80*/  FSETP.GEU.AND P0, PT, R0, -126, PT ;  /* 0xc2fc00000000780b */ /* 0x000fe20003f0e000 */
[----:B---3--:R-:W-:Y:S01]  /*0f90*/  FMUL R5, R10, 1.4426950216293334961 ;  /* 0x3fb8aa3b0a057820 */ /* 0x008fe20000400000 */
[----:B----4-:R-:W-:-:S04]  /*0fa0*/  FMUL R6, R6, 1.4426950216293334961 ;  /* 0x3fb8aa3b06067820 */ /* 0x010fc80000400000 */
[----:B------:R-:W-:-:S07]  /*0fb0*/  FSETP.GEU.AND P1, PT, R5, -126, PT ;  /* 0xc2fc00000500780b */ /* 0x000fce0003f2e000 */
[----:B------:R-:W-:Y:S01]  /*0fc0*/  @!P0 FMUL R0, R0, 0.5 ;  /* 0x3f00000000008820 */ /* 0x000fe20000400000 */
[----:B-----5:R-:W-:Y:S01]  /*0fd0*/  FMUL R10, R14, 1.4426950216293334961 ;  /* 0x3fb8aa3b0e0a7820 */ /* 0x020fe20000400000 */
[----:B------:R-:W-:Y:S02]  /*0fe0*/  FSETP.GEU.AND P2, PT, R6, -126, PT ;  /* 0xc2fc00000600780b */ /* 0x000fe40003f4e000 */
[----:B------:R-:W0:Y:S02]  /*0ff0*/  MUFU.EX2 R2, R0 ;  /* 0x0000000000027308 */ /* 0x000e240000000800 */
[----:B------:R-:W-:Y:S01]  /*1000*/  FSETP.GEU.AND P3, PT, R10, -126, PT ;  /* 0xc2fc00000a00780b */ /* 0x000fe20003f6e000 */
[----:B------:R-:W-:-:S05]  /*1010*/  @!P1 FMUL R5, R5, 0.5 ;  /* 0x3f00000005059820 */ /* 0x000fca0000400000 */
[----:B------:R-:W1:Y:S03]  /*1020*/  MUFU.EX2 R3, R5 ;  /* 0x0000000500037308 */ /* 0x000e660000000800 */
[----:B------:R-:W-:-:S04]  /*1030*/  @!P2 FMUL R6, R6, 0.5 ;  /* 0x3f0000000606a820 */ /* 0x000fc80000400000 */
[----:B------:R-:W-:Y:S01]  /*1040*/  @!P3 FMUL R10, R10, 0.5 ;  /* 0x3f0000000a0ab820 */ /* 0x000fe20000400000 */
[----:B0-----:R-:W-:Y:S01]  /*1050*/  @!P0 FMUL R2, R2, R2 ;  /* 0x0000000202028220 */ /* 0x001fe20000400000 */
[----:B------:R-:W0:Y:S03]  /*1060*/  MUFU.EX2 R9, R6 ;  /* 0x0000000600097308 */ /* 0x000e260000000800 */
[----:B------:R-:W-:-:S05]  /*1070*/  FADD R2, R7, R2 ;  /* 0x0000000207027221 */ /* 0x000fca0000000000 */
[----:B------:R-:W2:Y:S01]  /*1080*/  MUFU.EX2 R11, R10 ;  /* 0x0000000a000b7308 */ /* 0x000ea20000000800 */
[----:B-1----:R-:W-:-:S04]  /*1090*/  @!P1 FMUL R3, R3, R3 ;  /* 0x0000000303039220 */ /* 0x002fc80000400000 */
[----:B------:R-:W-:Y:S01]  /*10a0*/  FADD R2, R2, R3 ;  /* 0x0000000302027221 */ /* 0x000fe20000000000 */
[----:B0-----:R-:W-:-:S04]  /*10b0*/  @!P2 FMUL R9, R9, R9 ;  /* 0x000000090909a220 */ /* 0x001fc80000400000 */
[----:B------:R-:W-:Y:S01]  /*10c0*/  FADD R2, R2, R9 ;  /* 0x0000000902027221 */ /* 0x000fe20000000000 */
[----:B--2---:R-:W-:-:S04]  /*10d0*/  @!P3 FMUL R11, R11, R11 ;  /* 0x0000000b0b0bb220 */ /* 0x004fc80000400000 */
[----:B------:R-:W-:-:S07]  /*10e0*/  FADD R7, R2, R11 ;  /* 0x0000000b02077221 */ /* 0x000fce0000000000 */
.L_x_33:
[----:B------:R-:W-:Y:S05]  /*10f0*/  BRA.U !UP1, `(.L_x_29) ;  /* 0x00000001093c7547 */ /* 0x000fea000b800000 */
[----:B------:R-:W0:Y:S01]  /*1100*/  LDC.64 R10, c[0x0][0x388] ;  /* 0x0000e200ff0a7b82 */ /* 0x000e220000000a00 */
[----:B------:R-:W-:Y:S01]  /*1110*/  IMAD R5, R4, UR4, R8 ;  /* 0x0000000404057c24 */ /* 0x000fe2000f8e0208 */
[----:B------:R-:W-:-:S12]  /*1120*/  UIADD3 UR5, UPT, UPT, -UR5, URZ, URZ ;  /* 0x000000ff05057290 */ /* 0x000fd8000fffe1ff */
.L_x_34:
[----:B0-----:R-:W-:-:S06]  /*1130*/  IMAD.WIDE R2, R5, 0x4, R10 ;  /* 0x0000000405027825 */ /* 0x001fcc00078e020a */
[----:B------:R-:W2:Y:S01]  /*1140*/  LDG.E R2, desc[UR8][R2.64] ;  /* 0x0000000802027981 */ /* 0x000ea2000c1e1900 */
[----:B------:R-:W-:Y:S01]  /*1150*/  UIADD3 UR5, UPT, UPT, UR5, 0x1, URZ ;  /* 0x0000000105057890 */ /* 0x000fe2000fffe0ff */
[----:B------:R-:W-:-:S03]  /*1160*/  IADD3 R5, PT, PT, R5, R4, RZ ;  /* 0x0000000405057210 */ /* 0x000fc60007ffe0ff */
[----:B------:R-:W-:Y:S01]  /*1170*/  UISETP.NE.AND UP0, UPT, UR5, URZ, UPT ;  /* 0x000000ff0500728c */ /* 0x000fe2000bf05270 */
[----:B--2---:R-:W-:-:S05]  /*1180*/  FMUL R0, R2, 1.4426950216293334961 ;  /* 0x3fb8aa3b02007820 */ /* 0x004fca0000400000 */
[----:B------:R-:W-:-:S13]  /*1190*/  FSETP.GEU.AND P0, PT, R0, -126, PT ;  /* 0xc2fc00000000780b */ /* 0x000fda0003f0e000 */
[----:B------:R-:W-:-:S04]  /*11a0*/  @!P0 FMUL R0, R0, 0.5 ;  /* 0x3f00000000008820 */ /* 0x000fc80000400000 */
[----:B------:R-:W0:Y:S02]  /*11b0*/  MUFU.EX2 R6, R0 ;  /* 0x0000000000067308 */ /* 0x000e240000000800 */
[----:B0-----:R-:W-:-:S04]  /*11c0*/  @!P0 FMUL R6, R6, R6 ;  /* 0x0000000606068220 */ /* 0x001fc80000400000 */
[----:B------:R-:W-:Y:S01]  /*11d0*/  FADD R7, R6, R7 ;  /* 0x0000000706077221 */ /* 0x000fe20000000000 */
[----:B------:R-:W-:Y:S06]  /*11e0*/  BRA.U UP0, `(.L_x_34) ;  /* 0xfffffffd00d07547 */ /* 0x000fec000b83ffff */
.L_x_29:
[----:B------:R-:W0:Y:S02]  /*11f0*/  LDC R0, c[0x0][0x384] ;  /* 0x0000e100ff007b82 */ /* 0x000e240000000800 */
[----:B0-----:R-:W-:-:S13]  /*1200*/  ISETP.GE.AND P0, PT, R0, 0x1, PT ;  /* 0x000000010000780c */ /* 0x001fda0003f06270 */
[----:B------:R-:W-:Y:S05]  /*1210*/  @!P0 EXIT ;  /* 0x000000000000894d */ /* 0x000fea0003800000 */
[C---:B------:R-:W-:Y:S01]  /*1220*/  ISETP.GE.U32.AND P0, PT, R0.reuse, 0x8, PT ;  /* 0x000000080000780c */ /* 0x040fe20003f06070 */
[----:B------:R-:W-:Y:S01]  /*1230*/  HFMA2 R5, -RZ, RZ, 0, 0 ;  /* 0x00000000ff057431 */ /* 0x000fe200000001ff */
[----:B------:R-:W-:-:S11]  /*1240*/  LOP3.LUT R6, R0, 0x7, RZ, 0xc0, !PT ;  /* 0x0000000700067812 */ /* 0x000fd600078ec0ff */
[----:B------:R-:W-:Y:S05]  /*1250*/  @!P0 BRA `(.L_x_35) ;  /* 0x0000000800c08947 */ /* 0x000fea0003800000 */
[----:B------:R-:W0:Y:S01]  /*1260*/  LDC R4, c[0x0][0x380] ;  /* 0x0000e000ff047b82 */ /* 0x000e220000000800 */
[----:B------:R-:W-:Y:S02]  /*1270*/  LOP3.LUT R5, R0, 0x7ffffff8, RZ, 0xc0, !PT ;  /* 0x7ffffff800057812 */ /* 0x000fe400078ec0ff */
[----:B------:R-:W-:Y:S02]  /*1280*/  MOV R3, R8 ;  /* 0x0000000800037202 */ /* 0x000fe40000000f00 */
[----:B------:R-:W-:-:S03]  /*1290*/  IADD3 R2, PT, PT, -R5, RZ, RZ ;  /* 0x000000ff05027210 */ /* 0x000fc60007ffe1ff */
[----:B------:R-:W1:Y:S04]  /*12a0*/  LDC.64 R12, c[0x0][0x388] ;  /* 0x0000e200ff0c7b82 */ /* 0x000e680000000a00 */
.L_x_52:
[----:B-1----:R-:W-:-:S05]  /*12b0*/  IMAD.WIDE R16, R3, 0x4, R12 ;  /* 0x0000000403107825 */ /* 0x002fca00078e020c */
[----:B--2---:R-:W2:Y:S01]  /*12c0*/  LDG.E R0, desc[UR8][R16.64] ;  /* 0x0000000810007981 */ /* 0x004ea2000c1e1900 */
[----:B------:R-:W1:Y:S01]  /*12d0*/  MUFU.RCP R10, R7 ;  /* 0x00000007000a7308 */ /* 0x000e620000001000 */
[----:B------:R-:W-:Y:S01]  /*12e0*/  IADD3 R2, PT, PT, R2, 0x8, RZ ;  /* 0x0000000802027810 */ /* 0x000fe20007ffe0ff */
[----:B------:R-:W-:Y:S03]  /*12f0*/  BSSY.RECONVERGENT B2, `(.L_x_36) ;  /* 0x0000011000027945 */ /* 0x000fe60003800200 */
[----:B------:R-:W-:Y:S01]  /*1300*/  ISETP.NE.AND P2, PT, R2, RZ, PT ;  /* 0x000000ff0200720c */ /* 0x000fe20003f45270 */
[----:B-1----:R-:W-:-:S04]  /*1310*/  FFMA R9, R10, -R7, 1 ;  /* 0x3f8000000a097423 */ /* 0x002fc80000000807 */
[----:B------:R-:W-:Y:S01]  /*1320*/  FFMA R10, R10, R9, R10 ;  /* 0x000000090a0a7223 */ /* 0x000fe2000000000a */
[----:B--2---:R-:W-:-:S05]  /*1330*/  FMUL R0, R0, 1.4426950216293334961 ;  /* 0x3fb8aa3b00007820 */ /* 0x004fca0000400000 */
[----:B------:R-:W-:-:S13]  /*1340*/  FSETP.GEU.AND P0, PT, R0, -126, PT ;  /* 0xc2fc00000000780b */ /* 0x000fda0003f0e000 */
[----:B------:R-:W-:-:S04]  /*1350*/  @!P0 FMUL R0, R0, 0.5 ;  /* 0x3f00000000008820 */ /* 0x000fc80000400000 */
[----:B------:R-:W1:Y:S02]  /*1360*/  MUFU.EX2 R23, R0 ;  /* 0x0000000000177308 */ /* 0x000e640000000800 */
[----:B-1----:R-:W-:-:S06]  /*1370*/  @!P0 FMUL R23, R23, R23 ;  /* 0x0000001717178220 */ /* 0x002fcc0000400000 */
[----:B------:R-:W1:Y:S01]  /*1380*/  FCHK P0, R23, R7 ;  /* 0x0000000717007302 */ /* 0x000e620000000000 */
[----:B------:R-:W-:-:S04]  /*1390*/  FFMA R14, R23, R10, RZ ;  /* 0x0000000a170e7223 */ /* 0x000fc800000000ff */
[----:B------:R-:W-:-:S04]  /*13a0*/  FFMA R9, R14, -R7, R23 ;  /* 0x800000070e097223 */ /* 0x000fc80000000017 */
[----:B------:R-:W-:Y:S01]  /*13b0*/  FFMA R9, R10, R9, R14 ;  /* 0x000000090a097223 */ /* 0x000fe2000000000e */
[----:B-1----:R-:W-:Y:S06]  /*13c0*/  @!P0 BRA `(.L_x_37) ;  /* 0x00000000000c8947 */ /* 0x002fec0003800000 */
[----:B------:R-:W-:-:S07]  /*13d0*/  MOV R10, 0x13f0 ;  /* 0x000013f0000a7802 */ /* 0x000fce0000000f00 */
[----:B0-----:R-:W-:Y:S05]  /*13e0*/  CALL.REL.NOINC `($__internal_1_$__cuda_sm3x_div_rn_noftz_f32_slowpath) ;  /* 0x0000001400107944 */ /* 0x001fea0003c00000 */
[----:B------:R-:W-:-:S07]  /*13f0*/  MOV R9, R0 ;  /* 0x0000000000097202 */ /* 0x000fce0000000f00 */
.L_x_37:
[----:B------:R-:W-:Y:S05]  /*1400*/  BSYNC.RECONVERGENT B2 ;  /* 0x0000000000027941 */ /* 0x000fea0003800200 */
.L_x_36:
[----:B0-----:R-:W-:Y:S01]  /*1410*/  IMAD.WIDE R14, R4, 0x4, R16 ;  /* 0x00000004040e7825 */ /* 0x001fe200078e0210 */
[----:B------:R0:W-:Y:S04]  /*1420*/  STG.E desc[UR8][R16.64], R9 ;  /* 0x0000000910007986 */ /* 0x0001e8000c101908 */
[----:B------:R-:W2:Y:S01]  /*1430*/  LDG.E R0, desc[UR8][R14.64] ;  /* 0x000000080e007981 */ /* 0x000ea2000c1e1900 */
[----:B------:R-:W-:Y:S01]  /*1440*/  BSSY.RECONVERGENT B2, `(.L_x_38) ;  /* 0x0000011000027945 */ /* 0x000fe20003800200 */
[----:B--2---:R-:W-:Y:S02]  /*1450*/  FMUL R10, R0, 1.4426950216293334961 ;  /* 0x3fb8aa3b000a7820 */ /* 0x004fe40000400000 */
[----:B------:R-:W1:Y:S03]  /*1460*/  MUFU.RCP R0, R7 ;  /* 0x0000000700007308 */ /* 0x000e660000001000 */
[----:B------:R-:W-:-:S13]  /*1470*/  FSETP.GEU.AND P0, PT, R10, -126, PT ;  /* 0xc2fc00000a00780b */ /* 0x000fda0003f0e000 */
[----:B------:R-:W-:Y:S01]  /*1480*/  @!P0 FMUL R10, R10, 0.5 ;  /* 0x3f0000000a0a8820 */ /* 0x000fe20000400000 */
[----:B-1----:R-:W-:-:S03]  /*1490*/  FFMA R11, R0, -R7, 1 ;  /* 0x3f800000000b7423 */ /* 0x002fc60000000807 */
[----:B------:R-:W1:Y:S01]  /*14a0*/  MUFU.EX2 R23, R10 ;  /* 0x0000000a00177308 */ /* 0x000e620000000800 */
[----:B------:R-:W-:Y:S01]  /*14b0*/  FFMA R0, R0, R11, R0 ;  /* 0x0000000b00007223 */ /* 0x000fe20000000000 */
[----:B-1----:R-:W-:-:S06]  /*14c0*/  @!P0 FMUL R23, R23, R23 ;  /* 0x0000001717178220 */ /* 0x002fcc0000400000 */
[----:B------:R-:W1:Y:S01]  /*14d0*/  FCHK P0, R23, R7 ;  /* 0x0000000717007302 */ /* 0x000e620000000000 */
[----:B0-----:R-:W-:-:S04]  /*14e0*/  FFMA R16, R0, R23, RZ ;  /* 0x0000001700107223 */ /* 0x001fc800000000ff */
[----:B------:R-:W-:-:S04]  /*14f0*/  FFMA R9, R16, -R7, R23 ;  /* 0x8000000710097223 */ /* 0x000fc80000000017 */
[----:B------:R-:W-:Y:S01]  /*1500*/  FFMA R9, R0, R9, R16 ;  /* 0x0000000900097223 */ /* 0x000fe20000000010 */
[----:B-1----:R-:W-:Y:S06]  /*1510*/  @!P0 BRA `(.L_x_39) ;  /* 0x00000000000c8947 */ /* 0x002fec0003800000 */
[----:B------:R-:W-:-:S07]  /*1520*/  MOV R10, 0x1540 ;  /* 0x00001540000a7802 */ /* 0x000fce0000000f00 */
[----:B------:R-:W-:Y:S05]  /*1530*/  CALL.REL.NOINC `($__internal_1_$__cuda_sm3x_div_rn_noftz_f32_slowpath) ;  /* 0x0000001000bc7944 */ /* 0x000fea0003c00000 */
[----:B------:R-:W-:-:S07]  /*1540*/  MOV R9, R0 ;  /* 0x0000000000097202 */ /* 0x000fce0000000f00 */
.L_x_39:
[----:B------:R-:W-:Y:S05]  /*1550*/  BSYNC.RECONVERGENT B2 ;  /* 0x0000000000027941 */ /* 0x000fea0003800200 */
.L_x_38:
[----:B------:R-:W-:Y:S01]  /*1560*/  IMAD.WIDE R16, R4, 0x4, R14 ;  /* 0x0000000404107825 */ /* 0x000fe200078e020e */
        /* <DEDUP_REMOVED lines=19> */
.L_x_41:
[----:B------:R-:W-:Y:S05]  /*16a0*/  BSYNC.RECONVERGENT B2 ;  /* 0x0000000000027941 */ /* 0x000fea0003800200 */
.L_x_40:
        /* <DEDUP_REMOVED lines=20> */
.L_x_43:
[----:B------:R-:W-:Y:S05]  /*17f0*/  BSYNC.RECONVERGENT B2 ;  /* 0x0000000000027941 */ /* 0x000fea0003800200 */
.L_x_42:
        /* <DEDUP_REMOVED lines=20> */
.L_x_45:
[----:B------:R-:W-:Y:S05]  /*1940*/  BSYNC.RECONVERGENT B2 ;  /* 0x0000000000027941 */ /* 0x000fea0003800200 */
.L_x_44:
        /* <DEDUP_REMOVED lines=20> */
.L_x_47:
[----:B------:R-:W-:Y:S05]  /*1a90*/  BSYNC.RECONVERGENT B2 ;  /* 0x0000000000027941 */ /* 0x000fea0003800200 */
.L_x_46:
        /* <DEDUP_REMOVED lines=20> */
.L_x_49:
[----:B------:R-:W-:Y:S05]  /*1be0*/  BSYNC.RECONVERGENT B2 ;  /* 0x0000000000027941 */ /* 0x000fea0003800200 */
.L_x_48:
        /* <DEDUP_REMOVED lines=19> */
.L_x_51:
[----:B------:R-:W-:Y:S05]  /*1d20*/  BSYNC.RECONVERGENT B2 ;  /* 0x0000000000027941 */ /* 0x000fea0003800200 */
.L_x_50:
[----:B------:R2:W-:Y:S01]  /*1d30*/  STG.E desc[UR8][R14.64], R0 ;  /* 0x000000000e007986 */ /* 0x0005e2000c101908 */
[----:B------:R-:W-:Y:S01]  /*1d40*/  LEA R3, R4, R3, 0x3 ;  /* 0x0000000304037211 */ /* 0x000fe200078e18ff */
[----:B------:R-:W-:Y:S06]  /*1d50*/  @P2 BRA `(.L_x_52) ;  /* 0xfffffff400542947 */ /* 0x000fec000383ffff */
.L_x_35:
[----:B------:R-:W-:-:S13]  /*1d60*/  ISETP.NE.AND P0, PT, R6, RZ, PT ;  /* 0x000000ff0600720c */ /* 0x000fda0003f05270 */
[----:B------:R-:W-:Y:S05]  /*1d70*/  @!P0 EXIT ;  /* 0x000000000000894d */ /* 0x000fea0003800000 */
[----:B------:R-:W0:Y:S01]  /*1d80*/  LDCU UR4, c[0x0][0x384] ;  /* 0x00007080ff0477ac */ /* 0x000e220008000800 */
[----:B------:R-:W-:Y:S01]  /*1d90*/  ISETP.GE.U32.AND P0, PT, R6, 0x4, PT ;  /* 0x000000040600780c */ /* 0x000fe20003f06070 */
[----:B0-----:R-:W-:-:S12]  /*1da0*/  ULOP3.LUT UR4, UR4, 0x3, URZ, 0xc0, !UPT ;  /* 0x0000000304047892 */ /* 0x001fd8000f8ec0ff */
[----:B------:R-:W-:Y:S05]  /*1db0*/  @!P0 BRA `(.L_x_53) ;  /* 0x0000000400648947 */ /* 0x000fea0003800000 */
[----:B------:R-:W0:Y:S01]  /*1dc0*/  LDC.64 R12, c[0x0][0x388] ;  /* 0x0000e200ff0c7b82 */ /* 0x000e220000000a00 */
[----:B------:R-:W-:-:S04]  /*1dd0*/  IMAD R3, R5, R4, R8 ;  /* 0x0000000405037224 */ /* 0x000fc800078e0208 */
[----:B0-----:R-:W-:-:S05]  /*1de0*/  IMAD.WIDE R12, R3, 0x4, R12 ;  /* 0x00000004030c7825 */ /* 0x001fca00078e020c */
[----:B--2---:R-:W2:Y:S01]  /*1df0*/  LDG.E R0, desc[UR8][R12.64] ;  /* 0x000000080c007981 */ /* 0x004ea2000c1e1900 */
[----:B------:R-:W-:Y:S01]  /*1e00*/  BSSY.RECONVERGENT B2, `(.L_x_54) ;  /* 0x0000011000027945 */ /* 0x000fe20003800200 */
[----:B--2---:R-:W-:Y:S02]  /*1e10*/  FMUL R2, R0, 1.4426950216293334961 ;  /* 0x3fb8aa3b00027820 */ /* 0x004fe40000400000 */
[----:B------:R-:W0:Y:S03]  /*1e20*/  MUFU.RCP R0, R7 ;  /* 0x0000000700007308 */ /* 0x000e260000001000 */
[----:B------:R-:W-:-:S13]  /*1e30*/  FSETP.GEU.AND P0, PT, R2, -126, PT ;  /* 0xc2fc00000200780b */ /* 0x000fda0003f0e000 */
[----:B------:R-:W-:Y:S01]  /*1e40*/  @!P0 FMUL R2, R2, 0.5 ;  /* 0x3f00000002028820 */ /* 0x000fe20000400000 */
[----:B0-----:R-:W-:-:S03]  /*1e50*/  FFMA R3, R0, -R7, 1 ;  /* 0x3f80000000037423 */ /* 0x001fc60000000807 */
[----:B------:R-:W0:Y:S01]  /*1e60*/  MUFU.EX2 R23, R2 ;  /* 0x0000000200177308 */ /* 0x000e220000000800 */
[----:B------:R-:W-:Y:S01]  /*1e70*/  FFMA R0, R0, R3, R0 ;  /* 0x0000000300007223 */ /* 0x000fe20000000000 */
[----:B0-----:R-:W-:-:S06]  /*1e80*/  @!P0 FMUL R23, R23, R23 ;  /* 0x0000001717178220 */ /* 0x001fcc0000400000 */
[----:B------:R-:W0:Y:S01]  /*1e90*/  FCHK P0, R23, R7 ;  /* 0x0000000717007302 */ /* 0x000e220000000000 */
[----:B------:R-:W-:-:S04]  /*1ea0*/  FFMA R4, R0, R23, RZ ;  /* 0x0000001700047223 */ /* 0x000fc800000000ff */
[----:B------:R-:W-:-:S04]  /*1eb0*/  FFMA R3, R4, -R7, R23 ;  /* 0x8000000704037223 */ /* 0x000fc80000000017 */
[----:B------:R-:W-:Y:S01]  /*1ec0*/  FFMA R9, R0, R3, R4 ;  /* 0x0000000300097223 */ /* 0x000fe20000000004 */
[----:B0-----:R-:W-:Y:S06]  /*1ed0*/  @!P0 BRA `(.L_x_55) ;  /* 0x00000000000c8947 */ /* 0x001fec0003800000 */
[----:B------:R-:W-:-:S07]  /*1ee0*/  MOV R10, 0x1f00 ;  /* 0x00001f00000a7802 */ /* 0x000fce0000000f00 */
[----:B------:R-:W-:Y:S05]  /*1ef0*/  CALL.REL.NOINC `($__internal_1_$__cuda_sm3x_div_rn_noftz_f32_slowpath) ;  /* 0x00000008004c7944 */ /* 0x000fea0003c00000 */
[----:B------:R-:W-:-:S07]  /*1f00*/  MOV R9, R0 ;  /* 0x0000000000097202 */ /* 0x000fce0000000f00 */
.L_x_55:
[----:B------:R-:W-:Y:S05]  /*1f10*/  BSYNC.RECONVERGENT B2 ;  /* 0x0000000000027941 */ /* 0x000fea0003800200 */
.L_x_54:
[----:B------:R-:W0:Y:S01]  /*1f20*/  LDC R3, c[0x0][0x380] ;  /* 0x0000e000ff037b82 */ /* 0x000e220000000800 */
[----:B------:R1:W-:Y:S01]  /*1f30*/  STG.E desc[UR8][R12.64], R9 ;  /* 0x000000090c007986 */ /* 0x0003e2000c101908 */
[----:B0-----:R-:W-:-:S05]  /*1f40*/  IMAD.WIDE R2, R3, 0x4, R12 ;  /* 0x0000000403027825 */ /* 0x001fca00078e020c */
[----:B------:R-:W2:Y:S01]  /*1f50*/  LDG.E R0, desc[UR8][R2.64] ;  /* 0x0000000802007981 */ /* 0x000ea2000c1e1900 */
        /* <DEDUP_REMOVED lines=11> */
[----:B-1----:R-:W-:-:S04]  /*2010*/  FFMA R9, R6, -R7, R23 ;  /* 0x8000000706097223 */ /* 0x002fc80000000017 */
[----:B------:R-:W-:Y:S01]  /*2020*/  FFMA R9, R0, R9, R6 ;  /* 0x0000000900097223 */ /* 0x000fe20000000006 */
[----:B0-----:R-:W-:Y:S06]  /*2030*/  @!P0 BRA `(.L_x_57) ;  /* 0x00000000000c8947 */ /* 0x001fec0003800000 */
[----:B------:R-:W-:-:S07]  /*2040*/  MOV R10, 0x2060 ;  /* 0x00002060000a7802 */ /* 0x000fce0000000f00 */
[----:B------:R-:W-:Y:S05]  /*2050*/  CALL.REL.NOINC `($__internal_1_$__cuda_sm3x_div_rn_noftz_f32_slowpath) ;  /* 0x0000000400f47944 */ /* 0x000fea0003c00000 */
[----:B------:R-:W-:-:S07]  /*2060*/  MOV R9, R0 ;  /* 0x0000000000097202 */ /* 0x000fce0000000f00 */
.L_x_57:
[----:B------:R-:W-:Y:S05]  /*2070*/  BSYNC.RECONVERGENT B2 ;  /* 0x0000000000027941 */ /* 0x000fea0003800200 */
.L_x_56:
        /* <DEDUP_REMOVED lines=14> */
[----:B-1----:R-:W-:-:S04]  /*2160*/  FFMA R2, R0, R23, RZ ;  /* 0x0000001700027223 */ /* 0x002fc800000000ff */
[----:B------:R-:W-:-:S04]  /*2170*/  FFMA R3, R2, -R7, R23 ;  /* 0x8000000702037223 */ /* 0x000fc80000000017 */
[----:B------:R-:W-:Y:S01]  /*2180*/  FFMA R9, R0, R3, R2 ;  /* 0x0000000300097223 */ /* 0x000fe20000000002 */
[----:B0-----:R-:W-:Y:S06]  /*2190*/  @!P0 BRA `(.L_x_59) ;  /* 0x00000000000c8947 */ /* 0x001fec0003800000 */
[----:B------:R-:W-:-:S07]  /*21a0*/  MOV R10, 0x21c0 ;  /* 0x000021c0000a7802 */ /* 0x000fce0000000f00 */
[----:B------:R-:W-:Y:S05]  /*21b0*/  CALL.REL.NOINC `($__internal_1_$__cuda_sm3x_div_rn_noftz_f32_slowpath) ;  /* 0x00000004009c7944 */ /* 0x000fea0003c00000 */
[----:B------:R-:W-:-:S07]  /*21c0*/  MOV R9, R0 ;  /* 0x0000000000097202 */ /* 0x000fce0000000f00 */
.L_x_59:
[----:B------:R-:W-:Y:S05]  /*21d0*/  BSYNC.RECONVERGENT B2 ;  /* 0x0000000000027941 */ /* 0x000fea0003800200 */
.L_x_58:
        /* <DEDUP_REMOVED lines=20> */
.L_x_61:
[----:B------:R-:W-:Y:S05]  /*2320*/  BSYNC.RECONVERGENT B2 ;  /* 0x0000000000027941 */ /* 0x000fea0003800200 */
.L_x_60:
[----:B------:R0:W-:Y:S01]  /*2330*/  STG.E desc[UR8][R2.64], R0 ;  /* 0x0000000002007986 */ /* 0x0001e2000c101908 */
[----:B------:R-:W-:-:S07]  /*2340*/  IADD3 R5, PT, PT, R5, 0x4, RZ ;  /* 0x0000000405057810 */ /* 0x000fce0007ffe0ff */
.L_x_53:
[----:B------:R-:W-:-:S13]  /*2350*/  ISETP.NE.AND P0, PT, RZ, UR4, PT ;  /* 0x00000004ff007c0c */ /* 0x000fda000bf05270 */
[----:B------:R-:W-:Y:S05]  /*2360*/  @!P0 EXIT ;  /* 0x000000000000894d */ /* 0x000fea0003800000 */
[----:B------:R-:W-:-:S09]  /*2370*/  UISETP.NE.AND UP0, UPT, UR4, 0x1, UPT ;  /* 0x000000010400788c */ /* 0x000fd2000bf05270 */
[----:B------:R-:W-:Y:S05]  /*2380*/  BRA.U !UP0, `(.L_x_62) ;  /* 0x0000000108b87547 */ /* 0x000fea000b800000 */
[----:B0-----:R-:W0:Y:S01]  /*2390*/  LDC.64 R2, c[0x0][0x388] ;  /* 0x0000e200ff027b82 */ /* 0x001e220000000a00 */
[----:B------:R-:W1:Y:S02]  /*23a0*/  LDCU UR4, c[0x0][0x380] ;  /* 0x00007000ff0477ac */ /* 0x000e640008000800 */
[----:B-1----:R-:W-:-:S04]  /*23b0*/  IMAD R9, R5, UR4, R8 ;  /* 0x0000000405097c24 */ /* 0x002fc8000f8e0208 */
        /* <DEDUP_REMOVED lines=19> */
.L_x_64:
[----:B------:R-:W-:Y:S05]  /*24f0*/  BSYNC.RECONVERGENT B2 ;  /* 0x0000000000027941 */ /* 0x000fea0003800200 */
.L_x_63:
        /* <DEDUP_REMOVED lines=20> */
.L_x_66:
[----:B------:R-:W-:Y:S05]  /*2640*/  BSYNC.RECONVERGENT B2 ;  /* 0x0000000000027941 */ /* 0x000fea0003800200 */
.L_x_65:
[----:B------:R1:W-:Y:S01]  /*2650*/  STG.E desc[UR8][R12.64], R0 ;  /* 0x000000000c007986 */ /* 0x0003e2000c101908 */
[----:B------:R-:W-:-:S07]  /*2660*/  IADD3 R5, PT, PT, R5, 0x2, RZ ;  /* 0x0000000205057810 */ /* 0x000fce0007ffe0ff */
.L_x_62:
[----:B012---:R-:W0:Y:S02]  /*2670*/  LDC R0, c[0x0][0x384] ;  /* 0x0000e100ff007b82 */ /* 0x007e240000000800 */
[----:B0-----:R-:W-:-:S04]  /*2680*/  LOP3.LUT R0, R0, 0x1, RZ, 0xc0, !PT ;  /* 0x0000000100007812 */ /* 0x001fc800078ec0ff */
[----:B------:R-:W-:-:S13]  /*2690*/  ISETP.NE.U32.AND P0, PT, R0, 0x1, PT ;  /* 0x000000010000780c */ /* 0x000fda0003f05070 */
[----:B------:R-:W-:Y:S05]  /*26a0*/  @P0 EXIT ;  /* 0x000000000000094d */ /* 0x000fea0003800000 */
[----:B------:R-:W0:Y:S01]  /*26b0*/  LDC.64 R2, c[0x0][0x388] ;  /* 0x0000e200ff027b82 */ /* 0x000e220000000a00 */
[----:B------:R-:W1:Y:S02]  /*26c0*/  LDCU UR4, c[0x0][0x380] ;  /* 0x00007000ff0477ac */ /* 0x000e640008000800 */
[----:B-1----:R-:W-:-:S04]  /*26d0*/  IMAD R5, R5, UR4, R8 ;  /* 0x0000000405057c24 */ /* 0x002fc8000f8e0208 */
        /* <DEDUP_REMOVED lines=18> */
.L_x_68:
[----:B------:R-:W-:Y:S05]  /*2800*/  BSYNC.RECONVERGENT B2 ;  /* 0x0000000000027941 */ /* 0x000fea0003800200 */
.L_x_67:
[----:B------:R-:W-:Y:S01]  /*2810*/  STG.E desc[UR8][R2.64], R0 ;  /* 0x0000000002007986 */ /* 0x000fe2000c101908 */
[----:B------:R-:W-:Y:S05]  /*2820*/  EXIT ;  /* 0x000000000000794d */ /* 0x000fea0003800000 */
        .weak           $__internal_1_$__cuda_sm3x_div_rn_noftz_f32_slowpath
        .type           $__internal_1_$__cuda_sm3x_div_rn_noftz_f32_slowpath,@function
        .size           $__internal_1_$__cuda_sm3x_div_rn_noftz_f32_slowpath,(.L_x_89 - $__internal_1_$__cuda_sm3x_div_rn_noftz_f32_slowpath)
$__internal_1_$__cuda_sm3x_div_rn_noftz_f32_slowpath:
        /* <DEDUP_REMOVED lines=35> */
.L_x_70:
[----:B------:R-:W-:Y:S01]  /*2a60*/  LEA R19, R9, 0xc0800000, 0x17 ;  /* 0xc080000009137811 */ /* 0x000fe200078eb8ff */
[----:B------:R-:W-:Y:S01]  /*2a70*/  BSSY.RECONVERGENT B1, `(.L_x_75) ;  /* 0x0000036000017945 */ /* 0x000fe20003800200 */
[----:B------:R-:W-:Y:S02]  /*2a80*/  IADD3 R18, PT, PT, R18, -0x7f, RZ ;  /* 0xffffff8112127810 */ /* 0x000fe40007ffe0ff */
[----:B------:R-:W-:-:S03]  /*2a90*/  IADD3 R24, PT, PT, -R19, R20, RZ ;  /* 0x0000001413187210 */ /* 0x000fc60007ffe1ff */
[----:B------:R-:W-:Y:S01]  /*2aa0*/  IMAD R0, R18, -0x800000, R23 ;  /* 0xff80000012007824 */ /* 0x000fe200078e0217 */
[----:B------:R-:W0:Y:S01]  /*2ab0*/  MUFU.RCP R20, R24 ;  /* 0x0000001800147308 */ /* 0x000e220000001000 */
[----:B------:R-:W-:Y:S01]  /*2ac0*/  FADD.FTZ R21, -R24, -RZ ;  /* 0x800000ff18157221 */ /* 0x000fe20000010100 */
[----:B------:R-:W-:-:S04]  /*2ad0*/  IADD3 R18, PT, PT, R18, 0x7f, -R9 ;  /* 0x0000007f12127810 */ /* 0x000fc80007ffe809 */
[----:B------:R-:W-:Y:S01]  /*2ae0*/  IADD3 R11, PT, PT, R18, R11, RZ ;  /* 0x0000000b120b7210 */ /* 0x000fe20007ffe0ff */
[----:B0-----:R-:W-:-:S04]  /*2af0*/  FFMA R19, R20, R21, 1 ;  /* 0x3f80000014137423 */ /* 0x001fc80000000015 */
        /* <DEDUP_REMOVED lines=20> */
[CCC-:B------:R-:W-:Y:S01]  /*2c40*/  FFMA.RP R18, R19.reuse, R21.reuse, R22.reuse ;  /* 0x0000001513127223 */ /* 0x1c0fe20000008016 */
[----:B------:R-:W-:Y:S01]  /*2c50*/  FFMA.RM R21, R19, R21, R22 ;  /* 0x0000001513157223 */ /* 0x000fe20000004016 */
[----:B------:R-:W-:Y:S02]  /*2c60*/  IADD3 R19, PT, PT, R9, 0x20, RZ ;  /* 0x0000002009137810 */ /* 0x000fe40007ffe0ff */
[----:B------:R-:W-:Y:S02]  /*2c70*/  LOP3.LUT R11, R11, 0x7fffff, RZ, 0xc0, !PT ;  /* 0x007fffff0b0b7812 */ /* 0x000fe400078ec0ff */
[----:B------:R-:W-:Y:S02]  /*2c80*/  ISETP.NE.AND P3, PT, R9, RZ, PT ;  /* 0x000000ff0900720c */ /* 0x000fe40003f65270 */
[----:B------:R-:W-:Y:S02]  /*2c90*/  LOP3.LUT R20, R11, 0x800000, RZ, 0xfc, !PT ;  /* 0x008000000b147812 */ /* 0x000fe400078efcff */
[----:B------:R-:W-:-:S02]  /*2ca0*/  ISETP.NE.AND P1, PT, R9, RZ, PT ;  /* 0x000000ff0900720c */ /* 0x000fc40003f25270 */
[----:B------:R-:W-:Y:S02]  /*2cb0*/  IADD3 R9, PT, PT, -R9, RZ, RZ ;  /* 0x000000ff09097210 */ /* 0x000fe40007ffe1ff */
[----:B------:R-:W-:Y:S02]  /*2cc0*/  SHF.L.U32 R19, R20, R19, RZ ;  /* 0x0000001314137219 */ /* 0x000fe400000006ff */
[----:B------:R-:W-:Y:S02]  /*2cd0*/  FSETP.NEU.FTZ.AND P0, PT, R18, R21, PT ;  /* 0x000000151200720b */ /* 0x000fe40003f1d000 */
[----:B------:R-:W-:Y:S02]  /*2ce0*/  SEL R9, R9, RZ, P3 ;  /* 0x000000ff09097207 */ /* 0x000fe40001800000 */
[----:B------:R-:W-:Y:S02]  /*2cf0*/  ISETP.NE.AND P1, PT, R19, RZ, P1 ;  /* 0x000000ff1300720c */ /* 0x000fe40000f25270 */
[----:B------:R-:W-:-:S02]  /*2d00*/  SHF.R.U32.HI R20, RZ, R9, R20 ;  /* 0x00000009ff147219 */ /* 0x000fc40000011614 */
[----:B------:R-:W-:Y:S02]  /*2d10*/  PLOP3.LUT P0, PT, P0, P1, PT, 0xf8, 0x8f ;  /* 0x00000000008f781c */ /* 0x000fe40000703f70 */
[----:B------:R-:W-:Y:S02]  /*2d20*/  SHF.R.U32.HI R11, RZ, 0x1, R20 ;  /* 0x00000001ff0b7819 */ /* 0x000fe40000011614 */
[----:B------:R-:W-:-:S04]  /*2d30*/  SEL R18, RZ, 0x1, !P0 ;  /* 0x00000001ff127807 */ /* 0x000fc80004000000 */
[----:B------:R-:W-:-:S04]  /*2d40*/  LOP3.LUT R9, R18, 0x1, R11, 0xf8, !PT ;  /* 0x0000000112097812 */ /* 0x000fc800078ef80b */
[----:B------:R-:W-:-:S04]  /*2d50*/  LOP3.LUT R20, R9, R20, RZ, 0xc0, !PT ;  /* 0x0000001409147212 */ /* 0x000fc800078ec0ff */
[----:B------:R-:W-:-:S04]  /*2d60*/  IADD3 R11, PT, PT, R11, R20, RZ ;  /* 0x000000140b0b7210 */ /* 0x000fc80007ffe0ff */
[----:B------:R-:W-:Y:S01]  /*2d70*/  LOP3.LUT R0, R11, R0, RZ, 0xfc, !PT ;  /* 0x000000000b007212 */ /* 0x000fe200078efcff */
[----:B------:R-:W-:Y:S06]  /*2d80*/  BRA `(.L_x_78) ;  /* 0x0000000000107947 */ /* 0x000fec0003800000 */
.L_x_77:
[----:B------:R-:W-:-:S04]  /*2d90*/  LOP3.LUT R0, R0, 0x80000000, RZ, 0xc0, !PT ;  /* 0x8000000000007812 */ /* 0x000fc800078ec0ff */
[----:B------:R-:W-:Y:S01]  /*2da0*/  LOP3.LUT R0, R0, 0x7f800000, RZ, 0xfc, !PT ;  /* 0x7f80000000007812 */ /* 0x000fe200078efcff */
[----:B------:R-:W-:Y:S06]  /*2db0*/  BRA `(.L_x_78) ;  /* 0x0000000000047947 */ /* 0x000fec0003800000 */
.L_x_76:
[----:B------:R-:W-:-:S07]  /*2dc0*/  LEA R0, R11, R0, 0x17 ;  /* 0x000000000b007211 */ /* 0x000fce00078eb8ff */
.L_x_78:
[----:B------:R-:W-:Y:S05]  /*2dd0*/  BSYNC.RECONVERGENT B1 ;  /* 0x0000000000017941 */ /* 0x000fea0003800200 */
.L_x_75:
[----:B------:R-:W-:Y:S05]  /*2de0*/  BRA `(.L_x_79) ;  /* 0x0000000000207947 */ /* 0x000fea0003800000 */
.L_x_74:
[----:B------:R-:W-:-:S04]  /*2df0*/  LOP3.LUT R20, R20, 0x80000000, R23, 0x48, !PT ;  /* 0x8000000014147812 */ /* 0x000fc800078e4817 */
[----:B------:R-:W-:Y:S01]  /*2e00*/  LOP3.LUT R0, R20, 0x7f800000, RZ, 0xfc, !PT ;  /* 0x7f80000014007812 */ /* 0x000fe200078efcff */
[----:B------:R-:W-:Y:S06]  /*2e10*/  BRA `(.L_x_79) ;  /* 0x0000000000147947 */ /* 0x000fec0003800000 */
.L_x_73:
[----:B------:R-:W-:Y:S01]  /*2e20*/  LOP3.LUT R0, R20, 0x80000000, R23, 0x48, !PT ;  /* 0x8000000014007812 */ /* 0x000fe200078e4817 */
[----:B------:R-:W-:Y:S06]  /*2e30*/  BRA `(.L_x_79) ;  /* 0x00000000000c7947 */ /* 0x000fec0003800000 */
.L_x_72:
[----:B------:R-:W0:Y:S01]  /*2e40*/  MUFU.RSQ R0, -QNAN ;  /* 0xffc0000000007908 */ /* 0x000e220000001400 */
[----:B------:R-:W-:Y:S05]  /*2e50*/  BRA `(.L_x_79) ;  /* 0x0000000000047947 */ /* 0x000fea0003800000 */
.L_x_71:
[----:B------:R-:W-:-:S07]  /*2e60*/  FADD.FTZ R0, R23, R7 ;  /* 0x0000000717007221 */ /* 0x000fce0000010000 */
.L_x_79:
[----:B------:R-:W-:Y:S05]  /*2e70*/  BSYNC.RECONVERGENT B0 ;  /* 0x0000000000007941 */ /* 0x000fea0003800200 */
.L_x_69:
[----:B------:R-:W-:-:S04]  /*2e80*/  HFMA2 R11, -RZ, RZ, 0, 0 ;  /* 0x00000000ff0b7431 */ /* 0x000fc800000001ff */
[----:B0-----:R-:W-:Y:S05]  /*2e90*/  RET.REL.NODEC R10 `(_Z7softMaxiiPf) ;  /* 0xffffffd00a587950 */ /* 0x001fea0003c3ffff */
.L_x_80:
        /* <DEDUP_REMOVED lines=14> */
.L_x_89:


//--------------------- .text._Z9setRowValiiPff   --------------------------
	.section	.text._Z9setRowValiiPff,"ax",@progbits
	.align	128
        .global         _Z9setRowValiiPff
        .type           _Z9setRowValiiPff,@function
        .size           _Z9setRowValiiPff,(.L_x_95 - _Z9setRowValiiPff)
        .other          _Z9setRowValiiPff,@"STO_CUDA_ENTRY STV_DEFAULT"
_Z9setRowValiiPff:
.text._Z9setRowValiiPff:
[----:B------:R-:W-:Y:S01]  /*0000*/  LDC R1, c[0x0][0x37c] ;  /* 0x0000df00ff017b82 */ /* 0x000fe20000000800 */
[----:B------:R-:W0:Y:S07]  /*0010*/  S2R R3, SR_TID.X ;  /* 0x0000000000037919 */ /* 0x000e2e0000002100 */
[----:B------:R-:W0:Y:S01]  /*0020*/  S2UR UR4, SR_CTAID.X ;  /* 0x00000000000479c3 */ /* 0x000e220000002500 */
[----:B------:R-:W1:Y:S07]  /*0030*/  LDCU UR6, c[0x0][0x380] ;  /* 0x00007000ff0677ac */ /* 0x000e6e0008000800 */
[----:B------:R-:W0:Y:S02]  /*0040*/  LDC R0, c[0x0][0x360] ;  /* 0x0000d800ff007b82 */ /* 0x000e240000000800 */
[----:B0-----:R-:W-:-:S05]  /*0050*/  IMAD R0, R0, UR4, R3 ;  /* 0x0000000400007c24 */ /* 0x001fca000f8e0203 */
[----:B-1----:R-:W-:-:S13]  /*0060*/  ISETP.GE.AND P0, PT, R0, UR6, PT ;  /* 0x0000000600007c0c */ /* 0x002fda000bf06270 */
[----:B------:R-:W-:Y:S05]  /*0070*/  @P0 EXIT ;  /* 0x000000000000094d */ /* 0x000fea0003800000 */
[----:B------:R-:W0:Y:S01]  /*0080*/  LDC R5, c[0x0][0x384] ;  /* 0x0000e100ff057b82 */ /* 0x000e220000000800 */
[----:B------:R-:W1:Y:S07]  /*0090*/  LDCU.64 UR4, c[0x0][0x358] ;  /* 0x00006b00ff0477ac */ /* 0x000e6e0008000a00 */
[----:B------:R-:W2:Y:S08]  /*00a0*/  LDC.64 R2, c[0x0][0x388] ;  /* 0x0000e200ff027b82 */ /* 0x000eb00000000a00 */
[----:B------:R-:W1:Y:S01]  /*00b0*/  LDC R7, c[0x0][0x390] ;  /* 0x0000e400ff077b82 */ /* 0x000e620000000800 */
[----:B0-----:R-:W-:-:S04]  /*00c0*/  IMAD R5, R5, UR6, R0 ;  /* 0x0000000605057c24 */ /* 0x001fc8000f8e0200 */
[----:B--2---:R-:W-:-:S05]  /*00d0*/  IMAD.WIDE R2, R5, 0x4, R2 ;  /* 0x0000000405027825 */ /* 0x004fca00078e0202 */
[----:B-1----:R-:W-:Y:S01]  /*00e0*/  STG.E desc[UR4][R2.64], R7 ;  /* 0x0000000702007986 */ /* 0x002fe2000c101904 */
[----:B------:R-:W-:Y:S05]  /*00f0*/  EXIT ;  /* 0x000000000000794d */ /* 0x000fea0003800000 */
.L_x_81:
        /* <DEDUP_REMOVED lines=16> */
.L_x_95:


//--------------------- .text._Z13transposeSimpiiPfS_ --------------------------
	.section	.text._Z13transposeSimpiiPfS_,"ax",@progbits
	.align	128
        .global         _Z13transposeSimpiiPfS_
        .type           _Z13transposeSimpiiPfS_,@function
        .size           _Z13transposeSimpiiPfS_,(.L_x_96 - _Z13transposeSimpiiPfS_)
        .other          _Z13transposeSimpiiPfS_,@"STO_CUDA_ENTRY STV_DEFAULT"
_Z13transposeSimpiiPfS_:
.text._Z13transposeSimpiiPfS_:
[----:B------:R-:W-:Y:S01]  /*0000*/  LDC R1, c[0x0][0x37c] ;  /* 0x0000df00ff017b82 */ /* 0x000fe20000000800 */
[----:B------:R-:W0:Y:S07]  /*0010*/  S2R R0, SR_CTAID.X ;  /* 0x0000000000007919 */ /* 0x000e2e0000002500 */
[----:B------:R-:W1:Y:S01]  /*0020*/  LDC R4, c[0x0][0x380] ;  /* 0x0000e000ff047b82 */ /* 0x000e620000000800 */
[----:B------:R-:W0:Y:S01]  /*0030*/  LDCU UR4, c[0x0][0x360] ;  /* 0x00006c00ff0477ac */ /* 0x000e220008000800 */
[----:B------:R-:W0:Y:S02]  /*0040*/  S2R R3, SR_TID.X ;  /* 0x0000000000037919 */ /* 0x000e240000002100 */
[----:B0-----:R-:W-:-:S05]  /*0050*/  IMAD R0, R0, UR4, R3 ;  /* 0x0000000400007c24 */ /* 0x001fca000f8e0203 */
[----:B-1----:R-:W-:-:S13]  /*0060*/  ISETP.GE.AND P0, PT, R0, R4, PT ;  /* 0x000000040000720c */ /* 0x002fda0003f06270 */
[----:B------:R-:W-:Y:S05]  /*0070*/  @P0 EXIT ;  /* 0x000000000000094d */ /* 0x000fea0003800000 */
[----:B------:R-:W0:Y:S01]  /*0080*/  LDC.64 R6, c[0x0][0x388] ;  /* 0x0000e200ff067b82 */ /* 0x000e220000000a00 */
[----:B------:R-:W1:Y:S07]  /*0090*/  LDCU.64 UR4, c[0x0][0x358] ;  /* 0x00006b00ff0477ac */ /* 0x000e6e0008000a00 */
[----:B------:R-:W2:Y:S01]  /*00a0*/  LDC R3, c[0x0][0x384] ;  /* 0x0000e100ff037b82 */ /* 0x000ea20000000800 */
[----:B0-----:R-:W-:-:S05]  /*00b0*/  IMAD.WIDE R6, R0, 0x4, R6 ;  /* 0x0000000400067825 */ /* 0x001fca00078e0206 */
[----:B-1----:R0:W3:Y:S01]  /*00c0*/  LDG.E R2, desc[UR4][R6.64] ;  /* 0x0000000406027981 */ /* 0x0020e2000c1e1900 */
[----:B--2---:R-:W-:-:S04]  /*00d0*/  IABS R10, R3 ;  /* 0x00000003000a7213 */ /* 0x004fc80000000000 */
[----:B------:R-:W1:Y:S01]  /*00e0*/  I2F.RP R5, R10 ;  /* 0x0000000a00057306 */ /* 0x000e620000209400 */
[----:B0-----:R-:W-:-:S07]  /*00f0*/  IABS R7, R0 ;  /* 0x0000000000077213 */ /* 0x001fce0000000000 */
[----:B-1----:R-:W0:Y:S02]  /*0100*/  MUFU.RCP R5, R5 ;  /* 0x0000000500057308 */ /* 0x002e240000001000 */
[----:B0-----:R-:W-:-:S06]  /*0110*/  VIADD R8, R5, 0xffffffe ;  /* 0x0ffffffe05087836 */ /* 0x001fcc0000000000 */
[----:B------:R0:W1:Y:S02]  /*0120*/  F2I.FTZ.U32.TRUNC.NTZ R9, R8 ;  /* 0x0000000800097305 */ /* 0x000064000021f000 */
[----:B0-----:R-:W-:Y:S02]  /*0130*/  HFMA2 R8, -RZ, RZ, 0, 0 ;  /* 0x00000000ff087431 */ /* 0x001fe400000001ff */
[----:B-1----:R-:W-:-:S04]  /*0140*/  IMAD.MOV R11, RZ, RZ, -R9 ;  /* 0x000000ffff0b7224 */ /* 0x002fc800078e0a09 */
[----:B------:R-:W-:-:S04]  /*0150*/  IMAD R11, R11, R10, RZ ;  /* 0x0000000a0b0b7224 */ /* 0x000fc800078e02ff */
[----:B------:R-:W-:Y:S01]  /*0160*/  IMAD.HI.U32 R9, R9, R11, R8 ;  /* 0x0000000b09097227 */ /* 0x000fe200078e0008 */
[----:B------:R-:W-:Y:S02]  /*0170*/  IABS R11, R4 ;  /* 0x00000004000b7213 */ /* 0x000fe40000000000 */
[----:B------:R-:W-:-:S03]  /*0180*/  LOP3.LUT R4, R4, R3, RZ, 0x3c, !PT ;  /* 0x0000000304047212 */ /* 0x000fc600078e3cff */
[----:B------:R-:W-:-:S04]  /*0190*/  IMAD.HI.U32 R6, R9, R7, RZ ;  /* 0x0000000709067227 */ /* 0x000fc800078e00ff */
[----:B------:R-:W-:Y:S02]  /*01a0*/  IMAD.MOV R5, RZ, RZ, -R6 ;  /* 0x000000ffff057224 */ /* 0x000fe400078e0a06 */
[----:B------:R-:W-:-:S04]  /*01b0*/  IMAD.HI.U32 R9, R9, R11, RZ ;  /* 0x0000000b09097227 */ /* 0x000fc800078e00ff */
[----:B------:R-:W-:Y:S02]  /*01c0*/  IMAD R5, R10, R5, R7 ;  /* 0x000000050a057224 */ /* 0x000fe400078e0207 */
[----:B------:R-:W-:-:S03]  /*01d0*/  IMAD.MOV R7, RZ, RZ, -R9 ;  /* 0x000000ffff077224 */ /* 0x000fc600078e0a09 */
[C---:B------:R-:W-:Y:S01]  /*01e0*/  ISETP.GT.U32.AND P4, PT, R10.reuse, R5, PT ;  /* 0x000000050a00720c */ /* 0x040fe20003f84070 */
[----:B------:R-:W-:-:S05]  /*01f0*/  IMAD R7, R10, R7, R11 ;  /* 0x000000070a077224 */ /* 0x000fca00078e020b */
[----:B------:R-:W-:-:S07]  /*0200*/  ISETP.GT.U32.AND P2, PT, R10, R7, PT ;  /* 0x000000070a00720c */ /* 0x000fce0003f44070 */
[-C--:B------:R-:W-:Y:S02]  /*0210*/  @!P4 IADD3 R5, PT, PT, R5, -R10.reuse, RZ ;  /* 0x8000000a0505c210 */ /* 0x080fe40007ffe0ff */
[----:B------:R-:W-:Y:S02]  /*0220*/  @!P4 IADD3 R6, PT, PT, R6, 0x1, RZ ;  /* 0x000000010606c810 */ /* 0x000fe40007ffe0ff */
[----:B------:R-:W-:Y:S02]  /*0230*/  ISETP.GE.U32.AND P3, PT, R5, R10, PT ;  /* 0x0000000a0500720c */ /* 0x000fe40003f66070 */
[----:B------:R-:W-:Y:S01]  /*0240*/  LOP3.LUT R5, R0, R3, RZ, 0x3c, !PT ;  /* 0x0000000300057212 */ /* 0x000fe200078e3cff */
[----:B------:R-:W-:Y:S01]  /*0250*/  @!P2 IMAD.IADD R7, R7, 0x1, -R10 ;  /* 0x000000010707a824 */ /* 0x000fe200078e0a0a */
[----:B------:R-:W-:Y:S02]  /*0260*/  @!P2 IADD3 R9, PT, PT, R9, 0x1, RZ ;  /* 0x000000010909a810 */ /* 0x000fe40007ffe0ff */
[----:B------:R-:W-:-:S02]  /*0270*/  ISETP.GE.AND P1, PT, R5, RZ, PT ;  /* 0x000000ff0500720c */ /* 0x000fc40003f26270 */
[----:B------:R-:W-:Y:S02]  /*0280*/  ISETP.GE.U32.AND P0, PT, R7, R10, PT ;  /* 0x0000000a0700720c */ /* 0x000fe40003f06070 */
[----:B------:R-:W-:Y:S02]  /*0290*/  ISETP.NE.AND P2, PT, R3, RZ, PT ;  /* 0x000000ff0300720c */ /* 0x000fe40003f45270 */
[----:B------:R-:W-:Y:S01]  /*02a0*/  LOP3.LUT R7, RZ, R3, RZ, 0x33, !PT ;  /* 0x00000003ff077212 */ /* 0x000fe200078e33ff */
[----:B------:R-:W-:Y:S01]  /*02b0*/  @P3 VIADD R6, R6, 0x1 ;  /* 0x0000000106063836 */ /* 0x000fe20000000000 */
[----:B------:R-:W-:Y:S02]  /*02c0*/  ISETP.GE.AND P3, PT, R4, RZ, PT ;  /* 0x000000ff0400720c */ /* 0x000fe40003f66270 */
[----:B------:R-:W0:Y:S03]  /*02d0*/  LDC.64 R4, c[0x0][0x390] ;  /* 0x0000e400ff047b82 */ /* 0x000e260000000a00 */
[----:B------:R-:W-:-:S02]  /*02e0*/  @!P1 IADD3 R6, PT, PT, -R6, RZ, RZ ;  /* 0x000000ff06069210 */ /* 0x000fc40007ffe1ff */
[----:B------:R-:W-:Y:S02]  /*02f0*/  @P0 VIADD R9, R9, 0x1 ;  /* 0x0000000109090836 */ /* 0x000fe40000000000 */
[----:B------:R-:W-:-:S04]  /*0300*/  SEL R8, R7, R6, !P2 ;  /* 0x0000000607087207 */ /* 0x000fc80005000000 */
[----:B------:R-:W-:Y:S01]  /*0310*/  @!P3 IMAD.MOV R9, RZ, RZ, -R9 ;  /* 0x000000ffff09b224 */ /* 0x000fe200078e0a09 */
[----:B------:R-:W-:-:S04]  /*0320*/  IADD3 R6, PT, PT, -R8, RZ, RZ ;  /* 0x000000ff08067210 */ /* 0x000fc80007ffe1ff */
[----:B------:R-:W-:Y:S01]  /*0330*/  SEL R7, R7, R9, !P2 ;  /* 0x0000000907077207 */ /* 0x000fe20005000000 */
[----:B------:R-:W-:-:S04]  /*0340*/  IMAD R6, R3, R6, R0 ;  /* 0x0000000603067224 */ /* 0x000fc800078e0200 */
[----:B------:R-:W-:-:S04]  /*0350*/  IMAD R7, R6, R7, R8 ;  /* 0x0000000706077224 */ /* 0x000fc800078e0208 */
[----:B0-----:R-:W-:-:S05]  /*0360*/  IMAD.WIDE R4, R7, 0x4, R4 ;  /* 0x0000000407047825 */ /* 0x001fca00078e0204 */
[----:B---3--:R-:W-:Y:S01]  /*0370*/  STG.E desc[UR4][R4.64], R2 ;  /* 0x0000000204007986 */ /* 0x008fe2000c101904 */
[----:B------:R-:W-:Y:S05]  /*0380*/  EXIT ;  /* 0x000000000000794d */ /* 0x000fea0003800000 */
.L_x_82:
        /* <DEDUP_REMOVED lines=15> */
.L_x_96:


//--------------------- .text._Z10matMulSimpiiiPfS_S_ --------------------------
	.section	.text._Z10matMulSimpiiiPfS_S_,"ax",@progbits
	.align	128
        .global         _Z10matMulSimpiiiPfS_S_
        .type           _Z10matMulSimpiiiPfS_S_,@function
        .size           _Z10matMulSimpiiiPfS_S_,(.L_x_97 - _Z10matMulSimpiiiPfS_S_)
        .other          _Z10matMulSimpiiiPfS_S_,@"STO_CUDA_ENTRY STV_DEFAULT"
_Z10matMulSimpiiiPfS_S_:
.text._Z10matMulSimpiiiPfS_S_:
[----:B------:R-:W-:Y:S08]  /*0000*/  LDC R1, c[0x0][0x37c] ;  /* 0x0000df00ff017b82 */ /* 0x000ff00000000800 */
[----:B------:R-:W0:Y:S01]  /*0010*/  LDC R7, c[0x0][0x388] ;  /* 0x0000e200ff077b82 */ /* 0x000e220000000800 */
[----:B------:R-:W1:Y:S01]  /*0020*/  S2R R0, SR_CTAID.X ;  /* 0x0000000000007919 */ /* 0x000e620000002500 */
[----:B------:R-:W1:Y:S01]  /*0030*/  LDCU UR4, c[0x0][0x360] ;  /* 0x00006c00ff0477ac */ /* 0x000e620008000800 */
[----:B------:R-:W1:Y:S01]  /*0040*/  S2R R5, SR_TID.X ;  /* 0x0000000000057919 */ /* 0x000e620000002100 */
[----:B0-----:R-:W-:-:S04]  /*0050*/  IABS R9, R7 ;  /* 0x0000000700097213 */ /* 0x001fc80000000000 */
[----:B------:R-:W0:Y:S01]  /*0060*/  I2F.RP R4, R9 ;  /* 0x0000000900047306 */ /* 0x000e220000209400 */
[----:B-1----:R-:W-:Y:S01]  /*0070*/  IMAD R0, R0, UR4, R5 ;  /* 0x0000000400007c24 */ /* 0x002fe2000f8e0205 */
[----:B------:R-:W1:Y:S06]  /*0080*/  LDCU UR4, c[0x0][0x380] ;  /* 0x00007000ff0477ac */ /* 0x000e6c0008000800 */
[----:B0-----:R-:W0:Y:S02]  /*0090*/  MUFU.RCP R4, R4 ;  /* 0x0000000400047308 */ /* 0x001e240000001000 */
[----:B0-----:R-:W-:-:S02]  /*00a0*/  IADD3 R2, PT, PT, R4, 0xffffffe, RZ ;  /* 0x0ffffffe04027810 */ /* 0x001fc40007ffe0ff */
[----:B------:R-:W-:-:S04]  /*00b0*/  IABS R4, R0 ;  /* 0x0000000000047213 */ /* 0x000fc80000000000 */
[----:B------:R0:W2:Y:S02]  /*00c0*/  F2I.FTZ.U32.TRUNC.NTZ R3, R2 ;  /* 0x0000000200037305 */ /* 0x0000a4000021f000 */
[----:B0-----:R-:W-:Y:S01]  /*00d0*/  HFMA2 R2, -RZ, RZ, 0, 0 ;  /* 0x00000000ff027431 */ /* 0x001fe200000001ff */
[----:B--2---:R-:W-:-:S05]  /*00e0*/  IADD3 R6, PT, PT, RZ, -R3, RZ ;  /* 0x80000003ff067210 */ /* 0x004fca0007ffe0ff */
[----:B------:R-:W-:-:S04]  /*00f0*/  IMAD R5, R6, R9, RZ ;  /* 0x0000000906057224 */ /* 0x000fc800078e02ff */
[----:B------:R-:W-:-:S04]  /*0100*/  IMAD.HI.U32 R3, R3, R5, R2 ;  /* 0x0000000503037227 */ /* 0x000fc800078e0002 */
[----:B-1----:R-:W-:Y:S02]  /*0110*/  IMAD R5, R7, UR4, RZ ;  /* 0x0000000407057c24 */ /* 0x002fe4000f8e02ff */
[----:B------:R-:W-:-:S03]  /*0120*/  IMAD.HI.U32 R3, R3, R4, RZ ;  /* 0x0000000403037227 */ /* 0x000fc600078e00ff */
[----:B------:R-:W-:Y:S02]  /*0130*/  ISETP.GE.AND P1, PT, R0, R5, PT ;  /* 0x000000050000720c */ /* 0x000fe40003f26270 */
[----:B------:R-:W-:-:S05]  /*0140*/  IADD3 R2, PT, PT, -R3, RZ, RZ ;  /* 0x000000ff03027210 */ /* 0x000fca0007ffe1ff */
[----:B------:R-:W-:-:S05]  /*0150*/  IMAD R2, R9, R2, R4 ;  /* 0x0000000209027224 */ /* 0x000fca00078e0204 */
[----:B------:R-:W-:-:S13]  /*0160*/  ISETP.GT.U32.AND P2, PT, R9, R2, PT ;  /* 0x000000020900720c */ /* 0x000fda0003f44070 */
[-C--:B------:R-:W-:Y:S02]  /*0170*/  @!P2 IADD3 R2, PT, PT, R2, -R9.reuse, RZ ;  /* 0x800000090202a210 */ /* 0x080fe40007ffe0ff */
[----:B------:R-:W-:Y:S02]  /*0180*/  @!P2 IADD3 R3, PT, PT, R3, 0x1, RZ ;  /* 0x000000010303a810 */ /* 0x000fe40007ffe0ff */
[----:B------:R-:W-:Y:S02]  /*0190*/  ISETP.GE.U32.AND P0, PT, R2, R9, PT ;  /* 0x000000090200720c */ /* 0x000fe40003f06070 */
[----:B------:R-:W-:Y:S02]  /*01a0*/  LOP3.LUT R2, R0, R7, RZ, 0x3c, !PT ;  /* 0x0000000700027212 */ /* 0x000fe400078e3cff */
[----:B------:R-:W-:Y:S02]  /*01b0*/  ISETP.NE.AND P2, PT, R7, RZ, PT ;  /* 0x000000ff0700720c */ /* 0x000fe40003f45270 */
[----:B------:R-:W-:-:S07]  /*01c0*/  ISETP.GE.AND P3, PT, R2, RZ, PT ;  /* 0x000000ff0200720c */ /* 0x000fce0003f66270 */
[----:B------:R-:W-:Y:S01]  /*01d0*/  @P0 IADD3 R3, PT, PT, R3, 0x1, RZ ;  /* 0x0000000103030810 */ /* 0x000fe20007ffe0ff */
[----:B------:R-:W-:Y:S06]  /*01e0*/  @P1 EXIT ;  /* 0x000000000000194d */ /* 0x000fec0003800000 */
[----:B------:R-:W0:Y:S01]  /*01f0*/  LDC R6, c[0x0][0x384] ;  /* 0x0000e100ff067b82 */ /* 0x000e220000000800 */
[----:B------:R-:W-:Y:S01]  /*0200*/  MOV R9, R3 ;  /* 0x0000000300097202 */ /* 0x000fe20000000f00 */
[----:B------:R-:W1:Y:S03]  /*0210*/  LDCU.64 UR6, c[0x0][0x358] ;  /* 0x00006b00ff0677ac */ /* 0x000e660008000a00 */
[----:B------:R-:W-:Y:S02]  /*0220*/  @!P3 IADD3 R9, PT, PT, -R9, RZ, RZ ;  /* 0x000000ff0909b210 */ /* 0x000fe40007ffe1ff */
[----:B------:R-:W-:Y:S01]  /*0230*/  @!P2 LOP3.LUT R9, RZ, R7, RZ, 0x33, !PT ;  /* 0x00000007ff09a212 */ /* 0x000fe200078e33ff */
[----:B------:R-:W2:Y:S03]  /*0240*/  LDC.64 R2, c[0x0][0x3a0] ;  /* 0x0000e800ff027b82 */ /* 0x000ea60000000a00 */
[----:B------:R-:W-:-:S05]  /*0250*/  IADD3 R4, PT, PT, -R9, RZ, RZ ;  /* 0x000000ff09047210 */ /* 0x000fca0007ffe1ff */
[----:B------:R-:W-:-:S04]  /*0260*/  IMAD R0, R7, R4, R0 ;  /* 0x0000000407007224 */ /* 0x000fc800078e0200 */
[----:B------:R-:W-:Y:S01]  /*0270*/  IMAD R5, R9, R7, R0 ;  /* 0x0000000709057224 */ /* 0x000fe200078e0200 */
[----:B0-----:R-:W-:-:S03]  /*0280*/  ISETP.GE.AND P0, PT, R6, 0x1, PT ;  /* 0x000000010600780c */ /* 0x001fc60003f06270 */
[----:B--2---:R-:W-:-:S05]  /*0290*/  IMAD.WIDE R2, R5, 0x4, R2 ;  /* 0x0000000405027825 */ /* 0x004fca00078e0202 */
[----:B-1----:R0:W-:Y:S05]  /*02a0*/  STG.E desc[UR6][R2.64], RZ ;  /* 0x000000ff02007986 */ /* 0x0021ea000c101906 */
[----:B------:R-:W-:Y:S05]  /*02b0*/  @!P0 EXIT ;  /* 0x000000000000894d */ /* 0x000fea0003800000 */
[C---:B------:R-:W-:Y:S01]  /*02c0*/  ISETP.GE.U32.AND P0, PT, R6.reuse, 0x8, PT ;  /* 0x000000080600780c */ /* 0x040fe20003f06070 */
[----:B------:R-:W-:Y:S01]  /*02d0*/  HFMA2 R13, -RZ, RZ, 0, 0 ;  /* 0x00000000ff0d7431 */ /* 0x000fe200000001ff */
[----:B------:R-:W-:Y:S01]  /*02e0*/  LOP3.LUT R20, R6, 0x7, RZ, 0xc0, !PT ;  /* 0x0000000706147812 */ /* 0x000fe200078ec0ff */
[----:B------:R-:W-:Y:S01]  /*02f0*/  IMAD R8, R9, R6, RZ ;  /* 0x0000000609087224 */ /* 0x000fe200078e02ff */
[----:B------:R-:W-:Y:S02]  /*0300*/  MOV R9, RZ ;  /* 0x000000ff00097202 */ /* 0x000fe40000000f00 */
[----:B------:R-:W-:-:S07]  /*0310*/  ISETP.NE.AND P1, PT, R20, RZ, PT ;  /* 0x000000ff1400720c */ /* 0x000fce0003f25270 */
[----:B------:R-:W-:Y:S06]  /*0320*/  @!P0 BRA `(.L_x_83) ;  /* 0x0000000000e48947 */ /* 0x000fec0003800000 */
[----:B------:R-:W1:Y:S01]  /*0330*/  LDCU.64 UR4, c[0x0][0x390] ;  /* 0x00007200ff0477ac */ /* 0x000e620008000a00 */
[----:B------:R-:W-:Y:S02]  /*0340*/  LOP3.LUT R9, R6, 0x7ffffff8, RZ, 0xc0, !PT ;  /* 0x7ffffff806097812 */ /* 0x000fe400078ec0ff */
[----:B------:R-:W-:Y:S02]  /*0350*/  MOV R13, RZ ;  /* 0x000000ff000d7202 */ /* 0x000fe40000000f00 */
[----:B------:R-:W-:Y:S02]  /*0360*/  MOV R11, R8 ;  /* 0x00000008000b7202 */ /* 0x000fe40000000f00 */
[----:B------:R-:W-:Y:S02]  /*0370*/  MOV R12, R0 ;  /* 0x00000000000c7202 */ /* 0x000fe40000000f00 */
[----:B------:R-:W-:Y:S01]  /*0380*/  IADD3 R10, PT, PT, -R9, RZ, RZ ;  /* 0x000000ff090a7210 */ /* 0x000fe20007ffe1ff */
[----:B-1----:R-:W-:-:S04]  /*0390*/  UIADD3 UR4, UP0, UPT, UR4, 0x10, URZ ;  /* 0x0000001004047890 */ /* 0x002fc8000ff1e0ff */
[----:B------:R-:W-:-:S12]  /*03a0*/  UIADD3.X UR5, UPT, UPT, URZ, UR5, URZ, UP0, !UPT ;  /* 0x00000005ff057290 */ /* 0x000fd800087fe4ff */
.L_x_84:
[----:B------:R-:W1:Y:S01]  /*03b0*/  LDC.64 R14, c[0x0][0x398] ;  /* 0x0000e600ff0e7b82 */ /* 0x000e620000000a00 */
[----:B------:R-:W-:Y:S02]  /*03c0*/  MOV R4, UR4 ;  /* 0x0000000400047c02 */ /* 0x000fe40008000f00 */
[----:B------:R-:W-:-:S03]  /*03d0*/  MOV R5, UR5 ;  /* 0x0000000500057c02 */ /* 0x000fc60008000f00 */
[----:B------:R-:W-:-:S05]  /*03e0*/  IMAD.WIDE R4, R11, 0x4, R4 ;  /* 0x000000040b047825 */ /* 0x000fca00078e0204 */
[----:B--2---:R-:W2:Y:S01]  /*03f0*/  LDG.E R16, desc[UR6][R4.64+-0x10] ;  /* 0xfffff00604107981 */ /* 0x004ea2000c1e1900 */
[----:B-1----:R-:W-:-:S05]  /*0400*/  IMAD.WIDE R14, R12, 0x4, R14 ;  /* 0x000000040c0e7825 */ /* 0x002fca00078e020e */
[----:B------:R-:W2:Y:S02]  /*0410*/  LDG.E R17, desc[UR6][R14.64] ;  /* 0x000000060e117981 */ /* 0x000ea4000c1e1900 */
[----:B--2---:R-:W-:Y:S01]  /*0420*/  FFMA R13, R16, R17, R13 ;  /* 0x00000011100d7223 */ /* 0x004fe2000000000d */
[----:B------:R-:W-:-:S04]  /*0430*/  IMAD.WIDE R16, R7, 0x4, R14 ;  /* 0x0000000407107825 */ /* 0x000fc800078e020e */
[----:B------:R1:W-:Y:S04]  /*0440*/  STG.E desc[UR6][R2.64], R13 ;  /* 0x0000000d02007986 */ /* 0x0003e8000c101906 */
[----:B------:R-:W2:Y:S04]  /*0450*/  LDG.E R18, desc[UR6][R4.64+-0xc] ;  /* 0xfffff40604127981 */ /* 0x000ea8000c1e1900 */
[----:B------:R-:W2:Y:S02]  /*0460*/  LDG.E R19, desc[UR6][R16.64] ;  /* 0x0000000610137981 */ /* 0x000ea4000c1e1900 */
[----:B--2---:R-:W-:Y:S01]  /*0470*/  FFMA R21, R18, R19, R13 ;  /* 0x0000001312157223 */ /* 0x004fe2000000000d */
[----:B------:R-:W-:-:S04]  /*0480*/  IMAD.WIDE R18, R7, 0x4, R16 ;  /* 0x0000000407127825 */ /* 0x000fc800078e0210 */
[----:B------:R2:W-:Y:S04]  /*0490*/  STG.E desc[UR6][R2.64], R21 ;  /* 0x0000001502007986 */ /* 0x0005e8000c101906 */
[----:B------:R-:W3:Y:S04]  /*04a0*/  LDG.E R22, desc[UR6][R4.64+-0x8] ;  /* 0xfffff80604167981 */ /* 0x000ee8000c1e1900 */
[----:B------:R-:W3:Y:S02]  /*04b0*/  LDG.E R14, desc[UR6][R18.64] ;  /* 0x00000006120e7981 */ /* 0x000ee4000c1e1900 */
[----:B---3--:R-:W-:Y:S01]  /*04c0*/  FFMA R23, R22, R14, R21 ;  /* 0x0000000e16177223 */ /* 0x008fe20000000015 */
[----:B------:R-:W-:-:S04]  /*04d0*/  IMAD.WIDE R14, R7, 0x4, R18 ;  /* 0x00000004070e7825 */ /* 0x000fc800078e0212 */
[----:B------:R3:W-:Y:S04]  /*04e0*/  STG.E desc[UR6][R2.64], R23 ;  /* 0x0000001702007986 */ /* 0x0007e8000c101906 */
[----:B------:R-:W4:Y:S04]  /*04f0*/  LDG.E R22, desc[UR6][R4.64+-0x4] ;  /* 0xfffffc0604167981 */ /* 0x000f28000c1e1900 */
[----:B-1----:R-:W4:Y:S01]  /*0500*/  LDG.E R13, desc[UR6][R14.64] ;  /* 0x000000060e0d7981 */ /* 0x002f22000c1e1900 */
[----:B------:R-:W-:-:S04]  /*0510*/  IMAD.WIDE R16, R7, 0x4, R14 ;  /* 0x0000000407107825 */ /* 0x000fc800078e020e */
[----:B----4-:R-:W-:-:S05]  /*0520*/  FFMA R13, R22, R13, R23 ;  /* 0x0000000d160d7223 */ /* 0x010fca0000000017 */
[----:B------:R1:W-:Y:S04]  /*0530*/  STG.E desc[UR6][R2.64], R13 ;  /* 0x0000000d02007986 */ /* 0x0003e8000c101906 */
[----:B------:R-:W4:Y:S04]  /*0540*/  LDG.E R22, desc[UR6][R4.64] ;  /* 0x0000000604167981 */ /* 0x000f28000c1e1900 */
[----:B--2---:R-:W4:Y:S01]  /*0550*/  LDG.E R21, desc[UR6][R16.64] ;  /* 0x0000000610157981 */ /* 0x004f22000c1e1900 */
[----:B------:R-:W-:-:S04]  /*0560*/  IMAD.WIDE R18, R7, 0x4, R16 ;  /* 0x0000000407127825 */ /* 0x000fc800078e0210 */
[----:B----4-:R-:W-:-:S05]  /*0570*/  FFMA R21, R22, R21, R13 ;  /* 0x0000001516157223 */ /* 0x010fca000000000d */
[----:B------:R2:W-:Y:S04]  /*0580*/  STG.E desc[UR6][R2.64], R21 ;  /* 0x0000001502007986 */ /* 0x0005e8000c101906 */
[----:B------:R-:W4:Y:S04]  /*0590*/  LDG.E R22, desc[UR6][R4.64+0x4] ;  /* 0x0000040604167981 */ /* 0x000f28000c1e1900 */
[----:B---3--:R-:W4:Y:S01]  /*05a0*/  LDG.E R23, desc[UR6][R18.64] ;  /* 0x0000000612177981 */ /* 0x008f22000c1e1900 */
[----:B------:R-:W-:-:S04]  /*05b0*/  IMAD.WIDE R14, R7, 0x4, R18 ;  /* 0x00000004070e7825 */ /* 0x000fc800078e0212 */
[----:B----4-:R-:W-:-:S05]  /*05c0*/  FFMA R23, R22, R23, R21 ;  /* 0x0000001716177223 */ /* 0x010fca0000000015 */
[----:B------:R2:W-:Y:S04]  /*05d0*/  STG.E desc[UR6][R2.64], R23 ;  /* 0x0000001702007986 */ /* 0x0005e8000c101906 */
[----:B------:R-:W3:Y:S04]  /*05e0*/  LDG.E R22, desc[UR6][R4.64+0x8] ;  /* 0x0000080604167981 */ /* 0x000ee8000c1e1900 */
[----:B-1----:R-:W3:Y:S01]  /*05f0*/  LDG.E R13, desc[UR6][R14.64] ;  /* 0x000000060e0d7981 */ /* 0x002ee2000c1e1900 */
[----:B------:R-:W-:Y:S01]  /*0600*/  IMAD.WIDE R16, R7, 0x4, R14 ;  /* 0x0000000407107825 */ /* 0x000fe200078e020e */
[----:B------:R-:W-:-:S03]  /*0610*/  IADD3 R10, PT, PT, R10, 0x8, RZ ;  /* 0x000000080a0a7810 */ /* 0x000fc60007ffe0ff */
[----:B---3--:R-:W-:-:S05]  /*0620*/  FFMA R25, R22, R13, R23 ;  /* 0x0000000d16197223 */ /* 0x008fca0000000017 */
[----:B------:R2:W-:Y:S04]  /*0630*/  STG.E desc[UR6][R2.64], R25 ;  /* 0x0000001902007986 */ /* 0x0005e8000c101906 */
[----:B------:R-:W3:Y:S04]  /*0640*/  LDG.E R22, desc[UR6][R4.64+0xc] ;  /* 0x00000c0604167981 */ /* 0x000ee8000c1e1900 */
[----:B------:R-:W3:Y:S01]  /*0650*/  LDG.E R16, desc[UR6][R16.64] ;  /* 0x0000000610107981 */ /* 0x000ee2000c1e1900 */
[----:B------:R-:W-:Y:S02]  /*0660*/  ISETP.NE.AND P0, PT, R10, RZ, PT ;  /* 0x000000ff0a00720c */ /* 0x000fe40003f05270 */
[----:B------:R-:W-:-:S02]  /*0670*/  LEA R12, R7, R12, 0x3 ;  /* 0x0000000c070c7211 */ /* 0x000fc400078e18ff */
[----:B------:R-:W-:Y:S01]  /*0680*/  IADD3 R11, PT, PT, R11, 0x8, RZ ;  /* 0x000000080b0b7810 */ /* 0x000fe20007ffe0ff */
[----:B---3--:R-:W-:-:S05]  /*0690*/  FFMA R13, R22, R16, R25 ;  /* 0x00000010160d7223 */ /* 0x008fca0000000019 */
[----:B------:R2:W-:Y:S03]  /*06a0*/  STG.E desc[UR6][R2.64], R13 ;  /* 0x0000000d02007986 */ /* 0x0005e6000c101906 */
[----:B------:R-:W-:Y:S05]  /*06b0*/  @P0 BRA `(.L_x_84) ;  /* 0xfffffffc003c0947 */ /* 0x000fea000383ffff */
.L_x_83:
[----:B------:R-:W-:Y:S05]  /*06c0*/  @!P1 EXIT ;  /* 0x000000000000994d */ /* 0x000fea0003800000 */
[----:B------:R-:W-:Y:S02]  /*06d0*/  ISETP.GE.U32.AND P0, PT, R20, 0x4, PT ;  /* 0x000000041400780c */ /* 0x000fe40003f06070 */
[----:B------:R-:W-:-:S04]  /*06e0*/  LOP3.LUT R16, R6, 0x3, RZ, 0xc0, !PT ;  /* 0x0000000306107812 */ /* 0x000fc800078ec0ff */
[----:B------:R-:W-:-:S07]  /*06f0*/  ISETP.NE.AND P1, PT, R16, RZ, PT ;  /* 0x000000ff1000720c */ /* 0x000fce0003f25270 */
[----:B------:R-:W-:Y:S06]  /*0700*/  @!P0 BRA `(.L_x_85) ;  /* 0x0000000000688947 */ /* 0x000fec0003800000 */
[----:B------:R-:W1:Y:S01]  /*0710*/  LDC.64 R4, c[0x0][0x390] ;  /* 0x0000e400ff047b82 */ /* 0x000e620000000a00 */
[----:B------:R-:W-:Y:S01]  /*0720*/  IADD3 R15, PT, PT, R8, R9, RZ ;  /* 0x00000009080f7210 */ /* 0x000fe20007ffe0ff */
[----:B------:R-:W-:-:S06]  /*0730*/  IMAD R17, R9, R7, R0 ;  /* 0x0000000709117224 */ /* 0x000fcc00078e0200 */
[----:B------:R-:W3:Y:S01]  /*0740*/  LDC.64 R10, c[0x0][0x398] ;  /* 0x0000e600ff0a7b82 */ /* 0x000ee20000000a00 */
[----:B-1----:R-:W-:-:S05]  /*0750*/  IMAD.WIDE R4, R15, 0x4, R4 ;  /* 0x000000040f047825 */ /* 0x002fca00078e0204 */
[----:B------:R-:W4:Y:S01]  /*0760*/  LDG.E R12, desc[UR6][R4.64] ;  /* 0x00000006040c7981 */ /* 0x000f22000c1e1900 */
[----:B---3--:R-:W-:-:S05]  /*0770*/  IMAD.WIDE R10, R17, 0x4, R10 ;  /* 0x00000004110a7825 */ /* 0x008fca00078e020a */
[----:B------:R-:W4:Y:S02]  /*0780*/  LDG.E R14, desc[UR6][R10.64] ;  /* 0x000000060a0e7981 */ /* 0x000f24000c1e1900 */
[----:B----4-:R-:W-:Y:S01]  /*0790*/  FFMA R17, R12, R14, R13 ;  /* 0x0000000e0c117223 */ /* 0x010fe2000000000d */
[----:B--2---:R-:W-:-:S04]  /*07a0*/  IMAD.WIDE R12, R7, 0x4, R10 ;  /* 0x00000004070c7825 */ /* 0x004fc800078e020a */
[----:B------:R1:W-:Y:S04]  /*07b0*/  STG.E desc[UR6][R2.64], R17 ;  /* 0x0000001102007986 */ /* 0x0003e8000c101906 */
[----:B------:R-:W2:Y:S04]  /*07c0*/  LDG.E R14, desc[UR6][R4.64+0x4] ;  /* 0x00000406040e7981 */ /* 0x000ea8000c1e1900 */
[----:B------:R-:W2:Y:S02]  /*07d0*/  LDG.E R15, desc[UR6][R12.64] ;  /* 0x000000060c0f7981 */ /* 0x000ea4000c1e1900 */
[----:B--2---:R-:W-:Y:S01]  /*07e0*/  FFMA R19, R14, R15, R17 ;  /* 0x0000000f0e137223 */ /* 0x004fe20000000011 */
[----:B------:R-:W-:-:S04]  /*07f0*/  IMAD.WIDE R14, R7, 0x4, R12 ;  /* 0x00000004070e7825 */ /* 0x000fc800078e020c */
[----:B------:R1:W-:Y:S04]  /*0800*/  STG.E desc[UR6][R2.64], R19 ;  /* 0x0000001302007986 */ /* 0x0003e8000c101906 */
[----:B------:R-:W2:Y:S04]  /*0810*/  LDG.E R18, desc[UR6][R4.64+0x8] ;  /* 0x0000080604127981 */ /* 0x000ea8000c1e1900 */
[----:B------:R-:W2:Y:S01]  /*0820*/  LDG.E R20, desc[UR6][R14.64] ;  /* 0x000000060e147981 */ /* 0x000ea2000c1e1900 */
[----:B------:R-:W-:-:S04]  /*0830*/  IMAD.WIDE R10, R7, 0x4, R14 ;  /* 0x00000004070a7825 */ /* 0x000fc800078e020e */
[----:B--2---:R-:W-:-:S05]  /*0840*/  FFMA R21, R18, R20, R19 ;  /* 0x0000001412157223 */ /* 0x004fca0000000013 */
[----:B------:R1:W-:Y:S04]  /*0850*/  STG.E desc[UR6][R2.64], R21 ;  /* 0x0000001502007986 */ /* 0x0003e8000c101906 */
[----:B------:R-:W2:Y:S04]  /*0860*/  LDG.E R18, desc[UR6][R4.64+0xc] ;  /* 0x00000c0604127981 */ /* 0x000ea8000c1e1900 */
[----:B------:R-:W2:Y:S01]  /*0870*/  LDG.E R10, desc[UR6][R10.64] ;  /* 0x000000060a0a7981 */ /* 0x000ea2000c1e1900 */
[----:B------:R-:W-:Y:S01]  /*0880*/  IADD3 R9, PT, PT, R9, 0x4, RZ ;  /* 0x0000000409097810 */ /* 0x000fe20007ffe0ff */
[----:B--2---:R-:W-:-:S05]  /*0890*/  FFMA R13, R18, R10, R21 ;  /* 0x0000000a120d7223 */ /* 0x004fca0000000015 */
[----:B------:R1:W-:Y:S02]  /*08a0*/  STG.E desc[UR6][R2.64], R13 ;  /* 0x0000000d02007986 */ /* 0x0003e4000c101906 */
.L_x_85:
[----:B------:R-:W-:Y:S05]  /*08b0*/  @!P1 EXIT ;  /* 0x000000000000994d */ /* 0x000fea0003800000 */
[----:B------:R-:W-:Y:S02]  /*08c0*/  ISETP.NE.AND P0, PT, R16, 0x1, PT ;  /* 0x000000011000780c */ /* 0x000fe40003f05270 */
[----:B------:R-:W-:-:S04]  /*08d0*/  LOP3.LUT R6, R6, 0x1, RZ, 0xc0, !PT ;  /* 0x0000000106067812 */ /* 0x000fc800078ec0ff */
[----:B------:R-:W-:-:S07]  /*08e0*/  ISETP.NE.U32.AND P1, PT, R6, 0x1, PT ;  /* 0x000000010600780c */ /* 0x000fce0003f25070 */
[----:B------:R-:W-:Y:S06]  /*08f0*/  @!P0 BRA `(.L_x_86) ;  /* 0x0000000000408947 */ /* 0x000fec0003800000 */
[----:B------:R-:W3:Y:S01]  /*0900*/  LDC.64 R4, c[0x0][0x390] ;  /* 0x0000e400ff047b82 */ /* 0x000ee20000000a00 */
[----:B------:R-:W-:Y:S01]  /*0910*/  IADD3 R15, PT, PT, R8, R9, RZ ;  /* 0x00000009080f7210 */ /* 0x000fe20007ffe0ff */
[----:B-1----:R-:W-:-:S06]  /*0920*/  IMAD R17, R9, R7, R0 ;  /* 0x0000000709117224 */ /* 0x002fcc00078e0200 */
[----:B------:R-:W1:Y:S01]  /*0930*/  LDC.64 R10, c[0x0][0x398] ;  /* 0x0000e600ff0a7b82 */ /* 0x000e620000000a00 */
[----:B---3--:R-:W-:-:S05]  /*0940*/  IMAD.WIDE R4, R15, 0x4, R4 ;  /* 0x000000040f047825 */ /* 0x008fca00078e0204 */
[----:B------:R-:W3:Y:S01]  /*0950*/  LDG.E R6, desc[UR6][R4.64] ;  /* 0x0000000604067981 */ /* 0x000ee2000c1e1900 */
[----:B-1----:R-:W-:-:S05]  /*0960*/  IMAD.WIDE R10, R17, 0x4, R10 ;  /* 0x00000004110a7825 */ /* 0x002fca00078e020a */
[----:B------:R-:W3:Y:S01]  /*0970*/  LDG.E R12, desc[UR6][R10.64] ;  /* 0x000000060a0c7981 */ /* 0x000ee2000c1e1900 */
[----:B------:R-:W-:-:S04]  /*0980*/  IMAD.WIDE R14, R7, 0x4, R10 ;  /* 0x00000004070e7825 */ /* 0x000fc800078e020a */
[----:B---3--:R-:W-:-:S05]  /*0990*/  FFMA R17, R6, R12, R13 ;  /* 0x0000000c06117223 */ /* 0x008fca000000000d */
[----:B------:R3:W-:Y:S04]  /*09a0*/  STG.E desc[UR6][R2.64], R17 ;  /* 0x0000001102007986 */ /* 0x0007e8000c101906 */
[----:B------:R-:W2:Y:S04]  /*09b0*/  LDG.E R6, desc[UR6][R4.64+0x4] ;  /* 0x0000040604067981 */ /* 0x000ea8000c1e1900 */
[----:B------:R-:W2:Y:S01]  /*09c0*/  LDG.E R14, desc[UR6][R14.64] ;  /* 0x000000060e0e7981 */ /* 0x000ea2000c1e1900 */
[----:B------:R-:W-:Y:S01]  /*09d0*/  IADD3 R9, PT, PT, R9, 0x2, RZ ;  /* 0x0000000209097810 */ /* 0x000fe20007ffe0ff */
[----:B--2---:R-:W-:-:S05]  /*09e0*/  FFMA R13, R6, R14, R17 ;  /* 0x0000000e060d7223 */ /* 0x004fca0000000011 */
[----:B------:R3:W-:Y:S02]  /*09f0*/  STG.E desc[UR6][R2.64], R13 ;  /* 0x0000000d02007986 */ /* 0x0007e4000c101906 */
.L_x_86:
[----:B------:R-:W-:Y:S05]  /*0a00*/  @P1 EXIT ;  /* 0x000000000000194d */ /* 0x000fea0003800000 */
[----:B------:R-:W4:Y:S01]  /*0a10*/  LDC.64 R4, c[0x0][0x390] ;  /* 0x0000e400ff047b82 */ /* 0x000f220000000a00 */
[----:B------:R-:W-:Y:S01]  /*0a20*/  IADD3 R15, PT, PT, R8, R9, RZ ;  /* 0x00000009080f7210 */ /* 0x000fe20007ffe0ff */
[----:B------:R-:W-:-:S06]  /*0a30*/  IMAD R7, R9, R7, R0 ;  /* 0x0000000709077224 */ /* 0x000fcc00078e0200 */
[----:B------:R-:W5:Y:S01]  /*0a40*/  LDC.64 R10, c[0x0][0x398] ;  /* 0x0000e600ff0a7b82 */ /* 0x000f620000000a00 */
[----:B----4-:R-:W-:-:S06]  /*0a50*/  IMAD.WIDE R4, R15, 0x4, R4 ;  /* 0x000000040f047825 */ /* 0x010fcc00078e0204 */
[----:B------:R-:W1:Y:S01]  /*0a60*/  LDG.E R4, desc[UR6][R4.64] ;  /* 0x0000000604047981 */ /* 0x000e62000c1e1900 */
[----:B-----5:R-:W-:-:S06]  /*0a70*/  IMAD.WIDE R6, R7, 0x4, R10 ;  /* 0x0000000407067825 */ /* 0x020fcc00078e020a */
[----:B------:R-:W1:Y:S02]  /*0a80*/  LDG.E R6, desc[UR6][R6.64] ;  /* 0x0000000606067981 */ /* 0x000e64000c1e1900 */
[----:B-123--:R-:W-:-:S05]  /*0a90*/  FFMA R13, R4, R6, R13 ;  /* 0x00000006040d7223 */ /* 0x00efca000000000d */
[----:B------:R-:W-:Y:S01]  /*0aa0*/  STG.E desc[UR6][R2.64], R13 ;  /* 0x0000000d02007986 */ /* 0x000fe2000c101906 */
[----:B------:R-:W-:Y:S05]  /*0ab0*/  EXIT ;  /* 0x000000000000794d */ /* 0x000fea0003800000 */
.L_x_87:
        /* <DEDUP_REMOVED lines=12> */
.L_x_97:


//--------------------- .nv.shared.reserved.0     --------------------------
	.section	.nv.shared.reserved.0,"aw",@nobits
	.weak		__nv_reservedSMEM_offset_0_alias
	.size		__nv_reservedSMEM_offset_0_alias, 0, 64
	.other		__nv_reservedSMEM_offset_0_alias,@"STO_CUDA_RESERVED_SHARED STV_DEFAULT"
__nv_reservedSMEM_offset_0_alias:
	.zero		0
	.zero		64


//--------------------- .nv.constant0._Z11makePredictiiPfS_ --------------------------
	.section	.nv.constant0._Z11makePredictiiPfS_,"a",@progbits
	.sectionflags	@""
	.align	4
.nv.constant0._Z11makePredictiiPfS_:
	.zero		920


//--------------------- .nv.constant0._Z11computeLossiiPfS_S_ --------------------------
	.section	.nv.constant0._Z11computeLossiiPfS_S_,"a",@progbits
	.sectionflags	@""
	.align	4
.nv.constant0._Z11computeLossiiPfS_S_:
	.zero		928


//--------------------- .nv.constant0._Z8activateiiPf --------------------------
	.section	.nv.constant0._Z8activateiiPf,"a",@progbits
	.sectionflags	@""
	.align	4
.nv.constant0._Z8activateiiPf:
	.zero		912


//--------------------- .nv.constant0._Z7addBiasiiPfS_ --------------------------
	.section	.nv.constant0._Z7addBiasiiPfS_,"a",@progbits
	.sectionflags	@""
	.align	4
.nv.constant0._Z7addBiasiiPfS_:
	.zero		920


//--------------------- .nv.constant0._Z7softMaxiiPf --------------------------
	.section	.nv.constant0._Z7softMaxiiPf,"a",@progbits
	.sectionflags	@""
	.align	4
.nv.constant0._Z7softMaxiiPf:
	.zero		912


//--------------------- .nv.constant0._Z9setRowValiiPff --------------------------
	.section	.nv.constant0._Z9setRowValiiPff,"a",@progbits
	.sectionflags	@""
	.align	4
.nv.constant0._Z9setRowValiiPff:
	.zero		916


//--------------------- .nv.constant0._Z13transposeSimpiiPfS_ --------------------------
	.section	.nv.constant0._Z13transposeSimpiiPfS_,"a",@progbits
	.sectionflags	@""
	.align	4
.nv.constant0._Z13transposeSimpiiPfS_:
	.zero		920


//--------------------- .nv.constant0._Z10matMulSimpiiiPfS_S_ --------------------------
	.section	.nv.constant0._Z10matMulSimpiiiPfS_S_,"a",@progbits
	.sectionflags	@""
	.align	4
.nv.constant0._Z10matMulSimpiiiPfS_S_:
	.zero		936


//--------------------- SYMBOLS --------------------------

	.type		.nv.reservedSmem.offset0,@object
	.size		.nv.reservedSmem.offset0,0x4
